def gluon_wgmma(
    a_ptr,
    b_ptr,
    c_ptr,
    M,
    N,
    K,
    stride_am,
    stride_bk,
    stride_cm,
    BLOCK_M: gl.constexpr,
    BLOCK_N: gl.constexpr,
    BLOCK_K: gl.constexpr,
    DTYPE: gl.constexpr,
    A_LAYOUT: gl.constexpr,
    B_LAYOUT: gl.constexpr,
    C_LAYOUT: gl.constexpr,
    B_SHAPE: gl.constexpr,
    TRANS_B: gl.constexpr,
    NUM_BUFFERS: gl.constexpr,
    NUM_WARPS: gl.constexpr,
):
    a_desc = tma.make_tensor_descriptor(
        a_ptr, [M, K], [stride_am, 1], [BLOCK_M, BLOCK_K], A_LAYOUT
    )
    b_desc = tma.make_tensor_descriptor(
        b_ptr,
        [N, K] if TRANS_B else [K, N],
        [stride_bk, 1],
        B_SHAPE,
        B_LAYOUT,
    )
    c_desc = tma.make_tensor_descriptor(
        c_ptr, [M, N], [stride_cm, 1], [BLOCK_M, BLOCK_N], C_LAYOUT
    )

    a_bufs = gl.allocate_shared_memory(
        DTYPE, [NUM_BUFFERS, BLOCK_M, BLOCK_K], A_LAYOUT
    )
    b_bufs = gl.allocate_shared_memory(DTYPE, [NUM_BUFFERS] + B_SHAPE, B_LAYOUT)

    pid_m = gl.program_id(0)
    pid_n = gl.program_id(1)
    off_m = pid_m * BLOCK_M
    off_n = pid_n * BLOCK_N

    mma_layout: gl.constexpr = pick_wgmma_layout(DTYPE, BLOCK_M, BLOCK_N, NUM_WARPS)
    acc = warpgroup_mma_init(
        gl.zeros((BLOCK_M, BLOCK_N), dtype=gl.float32, layout=mma_layout)
    )

    bars = gl.allocate_shared_memory(
        gl.int64, [NUM_BUFFERS, 1], mbarrier.MBarrierLayout()
    )
    for i in gl.static_range(NUM_BUFFERS):
        mbarrier.init(bars.index(i), count=1)
    idx = 0
    phase = 0

    for k in range(0, K, BLOCK_K):
        a = a_bufs.index(idx)
        b = b_bufs.index(idx)
        bar = bars.index(idx)
        mbarrier.expect(bar, a_desc.block_type.nbytes + b_desc.block_type.nbytes)
        tma.async_copy_global_to_shared(a_desc, [off_m, k], bar, a)
        tma.async_copy_global_to_shared(
            b_desc, [off_n, k] if TRANS_B else [k, off_n], bar, b
        )
        mbarrier.wait(bar, phase=phase)

        if TRANS_B:
            b = b.permute((1, 0))
        acc = warpgroup_mma_wait(num_outstanding=0, deps=(acc,))
        acc = warpgroup_mma(a, b, acc, is_async=True)

        idx += 1
        if idx == NUM_BUFFERS:
            idx = 0
            phase ^= 1

    acc = warpgroup_mma_wait(num_outstanding=0, deps=(acc,))
    for i in gl.static_range(NUM_BUFFERS):
        mbarrier.invalidate(bars.index(i))

    c_smem = gl.allocate_shared_memory(DTYPE, [BLOCK_M, BLOCK_N], C_LAYOUT)
    c_smem.store(acc.to(DTYPE))
    fence_async_shared()
    tma.async_copy_shared_to_global(c_desc, [off_m, off_n], c_smem)
    tma.store_wait(pendings=0)

# config = {"BLOCK_K": 64, "BLOCK_M": 128, "BLOCK_N": 64, "arch": "sm_90", "dtype": "bf16", "num_buffers": 3, "num_warps": 4, "trans_b": 0}
# arch = sm_90


// ===== COMPILED SASS (sm_90a) =====

	.target	sm_90a

	.elftype	@"ET_EXEC"


//--------------------- .note.nv.tkinfo           --------------------------
	.section	.note.nv.tkinfo,"",@"SHT_NOTE"
	.sectionflags	@"SHF_NOTE_NV_TKINFO"
	.tkinfo
        /*0018*/ 	.word	0x00000002
        /*0030*/ 	.string	""
        /*0030*/ 	.string	"ptxas"
        /*0030*/ 	.string	"Cuda compilation tools, release 13.0, V13.0.88"
        /*0030*/ 	.string	"Build cuda_13.0.r13.0/compiler.36424714_0"
        /*0030*/ 	.string	"-v  -suppress-debug-info  -lineinfo  -arch sm_90a "



//--------------------- .note.nv.cuinfo           --------------------------
	.section	.note.nv.cuinfo,"",@"SHT_NOTE"
	.sectionflags	@"SHF_NOTE_NV_CUINFO"
        /*0018*/ 	.short	0x0002
        /*001a*/ 	.short	0x005a
        /*001c*/ 	.short	0x0082
	.zero		2


//--------------------- .nv.info                  --------------------------
	.section	.nv.info,"",@"SHT_CUDA_INFO"
	.align	4


	//----- nvinfo : EIATTR_REGCOUNT
	.align		4
        /*0000*/ 	.byte	0x04, 0x2f
        /*0002*/ 	.short	(.L_1 - .L_0)
	.align		4
.L_0:
        /*0004*/ 	.word	index@(gluon_wgmma)
        /*0008*/ 	.word	0x0000005a


	//----- nvinfo : EIATTR_FRAME_SIZE
	.align		4
.L_1:
        /*000c*/ 	.byte	0x04, 0x11
        /*000e*/ 	.short	(.L_3 - .L_2)
	.align		4
.L_2:
        /*0010*/ 	.word	index@(gluon_wgmma)
        /*0014*/ 	.word	0x00000000


	//----- nvinfo : EIATTR_MIN_STACK_SIZE
	.align		4
.L_3:
        /*0018*/ 	.byte	0x04, 0x12
        /*001a*/ 	.short	(.L_5 - .L_4)
	.align		4
.L_4:
        /*001c*/ 	.word	index@(gluon_wgmma)
        /*0020*/ 	.word	0x00000000
.L_5:


//--------------------- .nv.compat                --------------------------
	.section	.nv.compat,"",@"SHT_CUDA_COMPAT_INFO"
	.align	4
        /*0000*/ 	.byte	0x02, 0x09, 0x01, 0x00, 0x02, 0x02, 0x04, 0x00, 0x02, 0x05, 0x05, 0x00, 0x03, 0x07, 0x01, 0x01
        /*0010*/ 	.byte	0x02, 0x03, 0x03, 0x00, 0x02, 0x06, 0x01, 0x00, 0x04, 0x0b, 0x08, 0x00, 0x00, 0x00, 0x00, 0x00
        /*0020*/ 	.byte	0x00, 0x00, 0x00, 0x00


//--------------------- .nv.info.gluon_wgmma      --------------------------
	.section	.nv.info.gluon_wgmma,"",@"SHT_CUDA_INFO"
	.sectionflags	@""
	.align	4


	//----- nvinfo : EIATTR_CUDA_API_VERSION
	.align		4
        /*0000*/ 	.byte	0x04, 0x37
        /*0002*/ 	.short	(.L_7 - .L_6)
.L_6:
        /*0004*/ 	.word	0x00000082


	//----- nvinfo : EIATTR_KPARAM_INFO
	.align		4
.L_7:
        /*0008*/ 	.byte	0x04, 0x17
        /*000a*/ 	.short	(.L_9 - .L_8)
.L_8:
        /*000c*/ 	.word	0x00000000
        /*0010*/ 	.short	0x000a
        /*0012*/ 	.short	0x0048
        /*0014*/ 	.byte	0x00, 0xf4, 0x21, 0x00


	//----- nvinfo : EIATTR_KPARAM_INFO
	.align		4
.L_9:
        /*0018*/ 	.byte	0x04, 0x17
        /*001a*/ 	.short	(.L_11 - .L_10)
.L_10:
        /*001c*/ 	.word	0x00000000
        /*0020*/ 	.short	0x0009
        /*0022*/ 	.short	0x0040
        /*0024*/ 	.byte	0x00, 0xf4, 0x21, 0x00


	//----- nvinfo : EIATTR_KPARAM_INFO
	.align		4
.L_11:
        /*0028*/ 	.byte	0x04, 0x17
        /*002a*/ 	.short	(.L_13 - .L_12)
.L_12:
        /*002c*/ 	.word	0x00000000
        /*0030*/ 	.short	0x0008
        /*0032*/ 	.short	0x0038
        /*0034*/ 	.byte	0x00, 0xf0, 0x21, 0x00


	//----- nvinfo : EIATTR_KPARAM_INFO
	.align		4
.L_13:
        /*0038*/ 	.byte	0x04, 0x17
        /*003a*/ 	.short	(.L_15 - .L_14)
.L_14:
        /*003c*/ 	.word	0x00000000
        /*0040*/ 	.short	0x0007
        /*0042*/ 	.short	0x0030
        /*0044*/ 	.byte	0x00, 0xf0, 0x21, 0x00


	//----- nvinfo : EIATTR_KPARAM_INFO
	.align		4
.L_15:
        /*0048*/ 	.byte	0x04, 0x17
        /*004a*/ 	.short	(.L_17 - .L_16)
.L_16:
        /*004c*/ 	.word	0x00000000
        /*0050*/ 	.short	0x0006
        /*0052*/ 	.short	0x0028
        /*0054*/ 	.byte	0x00, 0xf0, 0x21, 0x00


	//----- nvinfo : EIATTR_KPARAM_INFO
	.align		4
.L_17:
        /*0058*/ 	.byte	0x04, 0x17
        /*005a*/ 	.short	(.L_19 - .L_18)
.L_18:
        /*005c*/ 	.word	0x00000000
        /*0060*/ 	.short	0x0005
        /*0062*/ 	.short	0x0020
        /*0064*/ 	.byte	0x00, 0xf0, 0x11, 0x00


	//----- nvinfo : EIATTR_KPARAM_INFO
	.align		4
.L_19:
        /*0068*/ 	.byte	0x04, 0x17
        /*006a*/ 	.short	(.L_21 - .L_20)
.L_20:
        /*006c*/ 	.word	0x00000000
        /*0070*/ 	.short	0x0004
        /*0072*/ 	.short	0x001c
        /*0074*/ 	.byte	0x00, 0xf0, 0x11, 0x00


	//----- nvinfo : EIATTR_KPARAM_INFO
	.align		4
.L_21:
        /*0078*/ 	.byte	0x04, 0x17
        /*007a*/ 	.short	(.L_23 - .L_22)
.L_22:
        /*007c*/ 	.word	0x00000000
        /*0080*/ 	.short	0x0003
        /*0082*/ 	.short	0x0018
        /*0084*/ 	.byte	0x00, 0xf0, 0x11, 0x00


	//----- nvinfo : EIATTR_KPARAM_INFO
	.align		4
.L_23:
        /*0088*/ 	.byte	0x04, 0x17
        /*008a*/ 	.short	(.L_25 - .L_24)
.L_24:
        /*008c*/ 	.word	0x00000000
        /*0090*/ 	.short	0x0002
        /*0092*/ 	.short	0x0010
        /*0094*/ 	.byte	0x00, 0xf4, 0x21, 0x00


	//----- nvinfo : EIATTR_KPARAM_INFO
	.align		4
.L_25:
        /*0098*/ 	.byte	0x04, 0x17
        /*009a*/ 	.short	(.L_27 - .L_26)
.L_26:
        /*009c*/ 	.word	0x00000000
        /*00a0*/ 	.short	0x0001
        /*00a2*/ 	.short	0x0008
        /*00a4*/ 	.byte	0x00, 0xf4, 0x21, 0x00


	//----- nvinfo : EIATTR_KPARAM_INFO
	.align		4
.L_27:
        /*00a8*/ 	.byte	0x04, 0x17
        /*00aa*/ 	.short	(.L_29 - .L_28)
.L_28:
        /*00ac*/ 	.word	0x00000000
        /*00b0*/ 	.short	0x0000
        /*00b2*/ 	.short	0x0000
        /*00b4*/ 	.byte	0x00, 0xf4, 0x21, 0x00


	//----- nvinfo : EIATTR_SPARSE_MMA_MASK
	.align		4
.L_29:
        /*00b8*/ 	.byte	0x03, 0x50
        /*00ba*/ 	.short	0x0000


	//----- nvinfo : EIATTR_MAXREG_COUNT
	.align		4
        /*00bc*/ 	.byte	0x03, 0x1b
        /*00be*/ 	.short	0x00ff


	//----- nvinfo : EIATTR_NUM_BARRIERS
	.align		4
        /*00c0*/ 	.byte	0x02, 0x4c
        /*00c2*/ 	.byte	0x01
	.zero		1


	//----- nvinfo : EIATTR_MERCURY_ISA_VERSION
	.align		4
        /*00c4*/ 	.byte	0x03, 0x5f
        /*00c6*/ 	.short	0x0101


	//----- nvinfo : EIATTR_INT_WARP_WIDE_INSTR_OFFSETS
	.align		4
        /*00c8*/ 	.byte	0x04, 0x31
        /*00ca*/ 	.short	(.L_31 - .L_30)


	//   ....[0]....
.L_30:
        /*00cc*/ 	.word	0x00001430


	//   ....[1]....
        /*00d0*/ 	.word	0x00001450


	//   ....[2]....
        /*00d4*/ 	.word	0x00001460


	//   ....[3]....
        /*00d8*/ 	.word	0x00001540


	//   ....[4]....
        /*00dc*/ 	.word	0x000018e0


	//   ....[5]....
        /*00e0*/ 	.word	0x000018f0


	//   ....[6]....
        /*00e4*/ 	.word	0x00001960


	//   ....[7]....
        /*00e8*/ 	.word	0x00001970


	//   ....[8]....
        /*00ec*/ 	.word	0x00001e90


	//   ....[9]....
        /*00f0*/ 	.word	0x00001eb0


	//----- nvinfo : EIATTR_COOP_GROUP_MASK_REGIDS
	.align		4
.L_31:
        /*00f4*/ 	.byte	0x04, 0x29
        /*00f6*/ 	.short	(.L_33 - .L_32)


	//   ....[0]....
.L_32:
        /*00f8*/ 	.word	0xffffffff


	//   ....[1]....
        /*00fc*/ 	.word	0xffffffff


	//   ....[2]....
        /*0100*/ 	.word	0xffffffff


	//----- nvinfo : EIATTR_COOP_GROUP_INSTR_OFFSETS
	.align		4
.L_33:
        /*0104*/ 	.byte	0x04, 0x28
        /*0106*/ 	.short	(.L_35 - .L_34)


	//   ....[0]....
.L_34:
        /*0108*/ 	.word	0x00000150


	//   ....[1]....
        /*010c*/ 	.word	0x00000720


	//   ....[2]....
        /*0110*/ 	.word	0x00000cd0


	//----- nvinfo : EIATTR_MBARRIER_INSTR_OFFSETS
	.align		4
.L_35:
        /*0114*/ 	.byte	0x04, 0x39
        /*0116*/ 	.short	(.L_37 - .L_36)


	//   ....[0]....
.L_36:
        /*0118*/ 	.word	0x000015a0
        /*011c*/ 	.word	0x000000ff
        /*0120*/ 	.word	0x00012000
        /*0124*/ 	.short	0x0100
        /*0126*/ 	.byte	0x14
	.zero		1


	//   ....[1]....
        /*0128*/ 	.word	0x000015c0
        /*012c*/ 	.word	0x000000ff
        /*0130*/ 	.word	0x00012008
        /*0134*/ 	.short	0x0100
        /*0136*/ 	.byte	0x14
	.zero		1


	//   ....[2]....
        /*0138*/ 	.word	0x000015f0
        /*013c*/ 	.word	0x000000ff
        /*0140*/ 	.word	0x00012010
        /*0144*/ 	.short	0x0100
        /*0146*/ 	.byte	0x14
	.zero		1


	//   ....[3]....
        /*0148*/ 	.word	0x00001a20
        /*014c*/ 	.word	0x000000ff
        /*0150*/ 	.word	0x00012000
        /*0154*/ 	.short	0x010a
        /*0156*/ 	.byte	0x12
	.zero		1


	//   ....[4]....
        /*0158*/ 	.word	0x00001df0
        /*015c*/ 	.word	0x000000ff
        /*0160*/ 	.word	0x00012000
        /*0164*/ 	.short	0x0108
        /*0166*/ 	.byte	0x14
	.zero		1


	//   ....[5]....
        /*0168*/ 	.word	0x00001f50
        /*016c*/ 	.word	0x000000ff
        /*0170*/ 	.word	0x00012008
        /*0174*/ 	.short	0x0108
        /*0176*/ 	.byte	0x14
	.zero		1


	//   ....[6]....
        /*0178*/ 	.word	0x00002030
        /*017c*/ 	.word	0x000000ff
        /*0180*/ 	.word	0x00012010
        /*0184*/ 	.short	0x0108
        /*0186*/ 	.byte	0x14
	.zero		1


	//   ....[7]....
        /*0188*/ 	.word	0x000021a0
        /*018c*/ 	.word	0x000000ff
        /*0190*/ 	.word	0x00012000
        /*0194*/ 	.short	0x010a
        /*0196*/ 	.byte	0x12
	.zero		1


	//----- nvinfo : EIATTR_NUM_MBARRIERS
	.align		4
.L_37:
        /*0198*/ 	.byte	0x03, 0x38
        /*019a*/ 	.short	0x0003


	//----- nvinfo : EIATTR_EXIT_INSTR_OFFSETS
	.align		4
        /*019c*/ 	.byte	0x04, 0x1c
        /*019e*/ 	.short	(.L_39 - .L_38)


	//   ....[0]....
.L_38:
        /*01a0*/ 	.word	0x00002190


	//----- nvinfo : EIATTR_REQNTID
	.align		4
.L_39:
        /*01a4*/ 	.byte	0x04, 0x10
        /*01a6*/ 	.short	(.L_41 - .L_40)
.L_40:
        /*01a8*/ 	.word	0x00000080
        /*01ac*/ 	.word	0x00000001
        /*01b0*/ 	.word	0x00000001


	//----- nvinfo : EIATTR_CRS_STACK_SIZE
	.align		4
.L_41:
        /*01b4*/ 	.byte	0x04, 0x1e
        /*01b6*/ 	.short	(.L_43 - .L_42)
.L_42:
        /*01b8*/ 	.word	0x00000000


	//----- nvinfo : EIATTR_CBANK_PARAM_SIZE
	.align		4
.L_43:
        /*01bc*/ 	.byte	0x03, 0x19
        /*01be*/ 	.short	0x0050


	//----- nvinfo : EIATTR_PARAM_CBANK
	.align		4
        /*01c0*/ 	.byte	0x04, 0x0a
        /*01c2*/ 	.short	(.L_45 - .L_44)
	.align		4
.L_44:
        /*01c4*/ 	.word	index@(.nv.constant0.gluon_wgmma)
        /*01c8*/ 	.short	0x0210
        /*01ca*/ 	.short	0x0050


	//----- nvinfo : EIATTR_SW_WAR
	.align		4
.L_45:
        /*01cc*/ 	.byte	0x04, 0x36
        /*01ce*/ 	.short	(.L_47 - .L_46)
.L_46:
        /*01d0*/ 	.word	0x00000008
.L_47:


//--------------------- .nv.callgraph             --------------------------
	.section	.nv.callgraph,"",@"SHT_CUDA_CALLGRAPH"
	.align	4
	.sectionentsize	8
	.align		4
        /*0000*/ 	.word	0x00000000
	.align		4
        /*0004*/ 	.word	0xffffffff
	.align		4
        /*0008*/ 	.word	0x00000000
	.align		4
        /*000c*/ 	.word	0xfffffffe
	.align		4
        /*0010*/ 	.word	0x00000000
	.align		4
        /*0014*/ 	.word	0xfffffffd
	.align		4
        /*0018*/ 	.word	0x00000000
	.align		4
        /*001c*/ 	.word	0xfffffffc


//--------------------- .text.gluon_wgmma         --------------------------
	.section	.text.gluon_wgmma,"ax",@progbits
	.align	128
        .global         gluon_wgmma
        .type           gluon_wgmma,@function
        .size           gluon_wgmma,(.L_x_52 - gluon_wgmma)
        .other          gluon_wgmma,@"STO_CUDA_ENTRY STV_DEFAULT"
gluon_wgmma:
.text.gluon_wgmma:
[----:B------:R-:W-:Y:S01]  /*0000*/  LDC R1, c[0x0][0x28] ;  /* 0x00000a00ff017b82 */ /* 0x000fe20000000800 */
[----:B------:R-:W1:Y:S07]  /*0010*/  S2R R0, SR_TID.X ;  /* 0x0000000000007919 */ /* 0x000e6e0000002100 */
[----:B------:R-:W2:Y:S01]  /*0020*/  S2UR UR4, SR_CgaCtaId ;  /* 0x00000000000479c3 */ /* 0x000ea20000008800 */
[----:B------:R-:W-:Y:S01]  /*0030*/  UMOV UR20, 0x400 ;  /* 0x0000040000147882 */ /* 0x000fe20000000000 */
[----:B------:R-:W-:Y:S01]  /*0040*/  ULDC UR6, c[0x0][0xc] ;  /* 0x0000030000067ab9 */ /* 0x000fe20000000800 */
[----:B------:R-:W-:Y:S01]  /*0050*/  ULDC.64 UR32, c[0x0][0x250] ;  /* 0x0000940000207ab9 */ /* 0x000fe20000000a00 */
[----:B------:R-:W-:Y:S04]  /*0060*/  BSSY B0, `(.L_x_0) ;  /* 0x000001f000007945 */ /* 0x000fe80003800000 */
[----:B------:R-:W3:Y:S08]  /*0070*/  LDC R3, c[0x0][0x228] ;  /* 0x00008a00ff037b82 */ /* 0x000ef00000000800 */
[----:B------:R-:W4:Y:S08]  /*0080*/  LDC R10, c[0x0][0x230] ;  /* 0x00008c00ff0a7b82 */ /* 0x000f300000000800 */
[----:B------:R-:W-:Y:S01]  /*0090*/  S2UR UR23, SR_CTAID.Y ;  /* 0x00000000001779c3 */ /* 0x000fe20000002600 */
[----:B--2---:R-:W-:-:S03]  /*00a0*/  ULEA UR20, UR4, UR20, 0x18 ;  /* 0x0000001404147291 */ /* 0x004fc6000f8ec03f */
[----:B------:R-:W-:Y:S01]  /*00b0*/  ULDC UR4, c[0x0][0x10] ;  /* 0x0000040000047ab9 */ /* 0x000fe20000000800 */
[----:B-1----:R-:W-:-:S03]  /*00c0*/  LOP3.LUT R2, R0, 0x7f, RZ, 0xc0, !PT ;  /* 0x0000007f00027812 */ /* 0x002fc600078ec0ff */
[----:B------:R-:W1:Y:S01]  /*00d0*/  S2UR UR5, SR_CTAID.Z ;  /* 0x00000000000579c3 */ /* 0x000e620000002700 */
[----:B---3--:R-:W-:Y:S01]  /*00e0*/  VIADD R3, R3, 0xffffffff ;  /* 0xffffffff03037836 */ /* 0x008fe20000000000 */
[C---:B------:R-:W-:Y:S02]  /*00f0*/  ISETP.GE.U32.AND P0, PT, R2.reuse, 0x20, PT ;  /* 0x000000200200780c */ /* 0x040fe40003f06070 */
[C---:B------:R-:W-:Y:S02]  /*0100*/  ISETP.NE.U32.AND P2, PT, R2.reuse, RZ, PT ;  /* 0x000000ff0200720c */ /* 0x040fe40003f45070 */
[----:B------:R-:W-:Y:S02]  /*0110*/  LEA R11, R2, UR20, 0x2 ;  /* 0x00000014020b7c11 */ /* 0x000fe4000f8e10ff */
[----:B------:R-:W2:Y:S01]  /*0120*/  S2UR UR34, SR_CTAID.X ;  /* 0x00000000002279c3 */ /* 0x000ea20000002500 */
[----:B----4-:R-:W-:-:S06]  /*0130*/  VIADD R12, R10, 0xffffffff ;  /* 0xffffffff0a0c7836 */ /* 0x010fcc0000000000 */
[----:B------:R3:W-:Y:S01]  /*0140*/  @!P0 STS [R11], RZ ;  /* 0x000000ff0b008388 */ /* 0x0007e20000000800 */
[----:B------:R-:W-:-:S03]  /*0150*/  NOP ;  /* 0x0000000000007918 */ /* 0x000fc60000000000 */
[----:B------:R3:W-:Y:S01]  /*0160*/  @!P2 STS [UR20+0x24], R3 ;  /* 0x00002403ff00a988 */ /* 0x0007e20008000814 */
[----:B-1----:R-:W-:-:S03]  /*0170*/  UIMAD UR4, UR5, UR4, UR23 ;  /* 0x00000004050472a4 */ /* 0x002fc6000f8e0217 */
[----:B------:R3:W-:Y:S01]  /*0180*/  @!P2 STS [UR20+0x20], R12 ;  /* 0x0000200cff00a988 */ /* 0x0007e20008000814 */
[----:B--2---:R-:W-:-:S04]  /*0190*/  UIMAD UR4, UR4, UR6, UR34 ;  /* 0x00000006040472a4 */ /* 0x004fc8000f8e0222 */
[----:B------:R-:W-:-:S03]  /*01a0*/  UIMAD UR5, UR4, 0x180, URZ ;  /* 0x00000180040578a4 */ /* 0x000fc6000f8e023f */
[----:B------:R-:W-:Y:S01]  /*01b0*/  UMOV UR4, URZ ;  /* 0x0000003f00047c82 */ /* 0x000fe20008000000 */
[----:B------:R-:W-:-:S04]  /*01c0*/  UIADD3 UR28, UP0, UR5, UR32, URZ ;  /* 0x00000020051c7290 */ /* 0x000fc8000ff1e03f */
[----:B------:R-:W-:Y:S01]  /*01d0*/  ULEA.HI.X.SX32 UR29, UR5, UR33, 0x1, UP0 ;  /* 0x00000021051d7291 */ /* 0x000fe200080f0e3f */
[----:B---3--:R-:W-:Y:S11]  /*01e0*/  @P2 BRA `(.L_x_1) ;  /* 0x0000000000182947 */ /* 0x008ff60003800000 */
[----:B------:R-:W1:Y:S01]  /*01f0*/  LDS R4, [UR20+0x8] ;  /* 0x00000814ff047984 */ /* 0x000e620008000800 */
[----:B------:R-:W2:Y:S01]  /*0200*/  LDC.64 R6, c[0x0][0x210] ;  /* 0x00008400ff067b82 */ /* 0x000ea20000000a00 */
[----:B------:R-:W-:Y:S02]  /*0210*/  IMAD.MOV.U32 R5, RZ, RZ, 0x70 ;  /* 0x00000070ff057424 */ /* 0x000fe400078e00ff */
[----:B--2---:R2:W-:Y:S03]  /*0220*/  STS.64 [UR20], R6 ;  /* 0x00000006ff007988 */ /* 0x0045e60008000a14 */
[----:B-1----:R-:W-:-:S05]  /*0230*/  LOP3.LUT R4, R4, 0x10, R5, 0xd8, !PT ;  /* 0x0000001004047812 */ /* 0x002fca00078ed805 */
[----:B------:R2:W-:Y:S02]  /*0240*/  STS [UR20+0x8], R4 ;  /* 0x00000804ff007988 */ /* 0x0005e40008000814 */
.L_x_1:
[----:B------:R-:W-:Y:S05]  /*0250*/  BSYNC B0 ;  /* 0x0000000000007941 */ /* 0x000fea0003800000 */
.L_x_0:
[----:B------:R-:W-:Y:S04]  /*0260*/  BSSY B0, `(.L_x_2) ;  /* 0x000000a000007945 */ /* 0x000fe80003800000 */
[----:B------:R-:W-:Y:S05]  /*0270*/  @P2 BRA `(.L_x_3) ;  /* 0x0000000000202947 */ /* 0x000fea0003800000 */
[----:B--2---:R-:W1:Y:S01]  /*0280*/  LDS R4, [UR20+0x34] ;  /* 0x00003414ff047984 */ /* 0x004e620008000800 */
[----:B------:R-:W-:Y:S02]  /*0290*/  IMAD.MOV.U32 R5, RZ, RZ, 0x3f000000 ;  /* 0x3f000000ff057424 */ /* 0x000fe400078e00ff */
[----:B------:R-:W-:Y:S01]  /*02a0*/  @!P2 IMAD.MOV.U32 R6, RZ, RZ, 0x7f ;  /* 0x0000007fff06a424 */ /* 0x000fe200078e00ff */
[----:B------:R-:W2:Y:S02]  /*02b0*/  @!P2 LDS R7, [UR20+0x38] ;  /* 0x00003814ff07a984 */ /* 0x000ea40008000800 */
[----:B-1----:R-:W-:Y:S02]  /*02c0*/  LOP3.LUT R4, R4, 0xff000000, R5, 0xb8, !PT ;  /* 0xff00000004047812 */ /* 0x002fe400078eb805 */
[----:B--2---:R-:W-:-:S03]  /*02d0*/  @!P2 LOP3.LUT R5, R7, 0xff, R6, 0xb8, !PT ;  /* 0x000000ff0705a812 */ /* 0x004fc600078eb806 */
[----:B------:R1:W-:Y:S04]  /*02e0*/  STS [UR20+0x34], R4 ;  /* 0x00003404ff007988 */ /* 0x0003e80008000814 */
[----:B------:R1:W-:Y:S02]  /*02f0*/  @!P2 STS [UR20+0x38], R5 ;  /* 0x00003805ff00a988 */ /* 0x0003e40008000814 */
.L_x_3:
[----:B------:R-:W-:Y:S05]  /*0300*/  BSYNC B0 ;  /* 0x0000000000007941 */ /* 0x000fea0003800000 */
.L_x_2:
[----:B------:R-:W-:Y:S04]  /*0310*/  BSSY B0, `(.L_x_4) ;  /* 0x000000e000007945 */ /* 0x000fe80003800000 */
[----:B------:R-:W-:Y:S05]  /*0320*/  @P2 BRA `(.L_x_5) ;  /* 0x0000000000302947 */ /* 0x000fea0003800000 */
[----:B-1----:R-:W1:Y:S01]  /*0330*/  LDS R5, [UR20+0x34] ;  /* 0x00003414ff057984 */ /* 0x002e620008000800 */
[----:B--2---:R-:W2:Y:S03]  /*0340*/  LDC.64 R6, c[0x0][0x238] ;  /* 0x00008e00ff067b82 */ /* 0x004ea60000000a00 */
[----:B------:R-:W3:Y:S01]  /*0350*/  LDS R4, [UR20+0x1c] ;  /* 0x00001c14ff047984 */ /* 0x000ee20008000800 */
[C---:B--2---:R-:W-:Y:S01]  /*0360*/  SHF.L.U64.HI R7, R6.reuse, 0x1, R7 ;  /* 0x0000000106077819 */ /* 0x044fe20000010207 */
[----:B------:R-:W-:-:S03]  /*0370*/  IMAD.SHL.U32 R6, R6, 0x2, RZ ;  /* 0x0000000206067824 */ /* 0x000fc600078e00ff */
[--C-:B------:R-:W-:Y:S02]  /*0380*/  SHF.R.U32.HI R9, RZ, 0x4, R7.reuse ;  /* 0x00000004ff097819 */ /* 0x100fe40000011607 */
[----:B------:R-:W-:-:S05]  /*0390*/  SHF.R.U64 R6, R6, 0x4, R7 ;  /* 0x0000000406067819 */ /* 0x000fca0000001207 */
[----:B------:R4:W-:Y:S01]  /*03a0*/  STS [UR20+0xc], R6 ;  /* 0x00000c06ff007988 */ /* 0x0009e20008000814 */
[----:B-1----:R-:W-:Y:S02]  /*03b0*/  LOP3.LUT R5, R5, 0x7, RZ, 0xb8, !PT ;  /* 0x0000000705057812 */ /* 0x002fe400078eb8ff */
[----:B---3--:R-:W-:-:S03]  /*03c0*/  LOP3.LUT R4, R4, 0xf, R9, 0xb8, !PT ;  /* 0x0000000f04047812 */ /* 0x008fc600078eb809 */
[----:B------:R4:W-:Y:S04]  /*03d0*/  STS [UR20+0x34], R5 ;  /* 0x00003405ff007988 */ /* 0x0009e80008000814 */
[----:B------:R4:W-:Y:S02]  /*03e0*/  STS [UR20+0x1c], R4 ;  /* 0x00001c04ff007988 */ /* 0x0009e40008000814 */
.L_x_5:
[----:B------:R-:W-:Y:S05]  /*03f0*/  BSYNC B0 ;  /* 0x0000000000007941 */ /* 0x000fea0003800000 */
.L_x_4:
[----:B------:R-:W-:Y:S04]  /*0400*/  BSSY B1, `(.L_x_6) ;  /* 0x000001a000017945 */ /* 0x000fe80003800000 */
[----:B------:R-:W-:Y:S04]  /*0410*/  BSSY B0, `(.L_x_7) ;  /* 0x0000015000007945 */ /* 0x000fe80003800000 */
[----:B------:R-:W-:Y:S05]  /*0420*/  @P2 BRA `(.L_x_8) ;  /* 0x0000000000202947 */ /* 0x000fea0003800000 */
[----:B-12-4-:R-:W1:Y:S02]  /*0430*/  LDS R4, [UR20+0x34] ;  /* 0x00003414ff047984 */ /* 0x016e640008000800 */
[----:B-1----:R-:W-:-:S05]  /*0440*/  LOP3.LUT R4, R4, 0x38, RZ, 0xb8, !PT ;  /* 0x0000003804047812 */ /* 0x002fca00078eb8ff */
[----:B------:R1:W-:Y:S01]  /*0450*/  STS [UR20+0x34], R4 ;  /* 0x00003404ff007988 */ /* 0x0003e20008000814 */
[----:B------:R-:W-:Y:S05]  /*0460*/  @P2 BRA `(.L_x_9) ;  /* 0x0000000000202947 */ /* 0x000fea0003800000 */
[----:B-1----:R-:W1:Y:S01]  /*0470*/  LDS R4, [UR20+0x8] ;  /* 0x00000814ff047984 */ /* 0x002e620008000800 */
[----:B------:R-:W-:-:S05]  /*0480*/  IMAD.MOV.U32 R5, RZ, RZ, 0x780 ;  /* 0x00000780ff057424 */ /* 0x000fca00078e00ff */
[----:B-1----:R-:W-:-:S05]  /*0490*/  LOP3.LUT R4, R4, 0x500, R5, 0xd8, !PT ;  /* 0x0000050004047812 */ /* 0x002fca00078ed805 */
[----:B------:R3:W-:Y:S02]  /*04a0*/  STS [UR20+0x8], R4 ;  /* 0x00000804ff007988 */ /* 0x0007e40008000814 */
.L_x_8:
[----:B------:R-:W-:Y:S05]  /*04b0*/  @P2 BRA `(.L_x_10) ;  /* 0x0000000000282947 */ /* 0x000fea0003800000 */
[----:B-1234-:R-:W1:Y:S02]  /*04c0*/  LDS R4, [UR20+0x8] ;  /* 0x00000814ff047984 */ /* 0x01ee640008000800 */
[----:B-1----:R-:W-:-:S05]  /*04d0*/  LOP3.LUT R4, R4, 0x1800, RZ, 0xb8, !PT ;  /* 0x0000180004047812 */ /* 0x002fca00078eb8ff */
[----:B------:R2:W-:Y:S02]  /*04e0*/  STS [UR20+0x8], R4 ;  /* 0x00000804ff007988 */ /* 0x0005e40008000814 */
.L_x_9:
[----:B------:R-:W-:Y:S05]  /*04f0*/  @P2 BREAK B0 ;  /* 0x0000000000002942 */ /* 0x000fea0003800000 */
[----:B------:R-:W-:Y:S05]  /*0500*/  @P2 BRA `(.L_x_11) ;  /* 0x0000000000242947 */ /* 0x000fea0003800000 */
[----:B------:R-:W3:Y:S01]  /*0510*/  LDS R5, [UR20+0x8] ;  /* 0x00000814ff057984 */ /* 0x000ee20008000800 */
[----:B-12---:R-:W-:-:S05]  /*0520*/  IMAD.MOV.U32 R4, RZ, RZ, 0x6000 ;  /* 0x00006000ff047424 */ /* 0x006fca00078e00ff */
[----:B---3--:R-:W-:-:S04]  /*0530*/  LOP3.LUT R4, R5, 0x6000, R4, 0xd8, !PT ;  /* 0x0000600005047812 */ /* 0x008fc800078ed804 */
[----:B------:R-:W-:-:S05]  /*0540*/  LOP3.LUT R4, R4, 0x400000, RZ, 0xb8, !PT ;  /* 0x0040000004047812 */ /* 0x000fca00078eb8ff */
[----:B------:R5:W-:Y:S02]  /*0550*/  STS [UR20+0x8], R4 ;  /* 0x00000804ff007988 */ /* 0x000be40008000814 */
.L_x_10:
[----:B------:R-:W-:Y:S05]  /*0560*/  BSYNC B0 ;  /* 0x0000000000007941 */ /* 0x000fea0003800000 */
.L_x_7:
[----:B-12345:R-:W1:Y:S02]  /*0570*/  @!P2 LDS R4, [UR20+0x8] ;  /* 0x00000814ff04a984 */ /* 0x03ee640008000800 */
[----:B-1----:R-:W-:-:S05]  /*0580*/  @!P2 LOP3.LUT R4, R4, 0x8000, RZ, 0xb8, !PT ;  /* 0x000080000404a812 */ /* 0x002fca00078eb8ff */
[----:B------:R3:W-:Y:S02]  /*0590*/  @!P2 STS [UR20+0x8], R4 ;  /* 0x00000804ff00a988 */ /* 0x0007e40008000814 */
.L_x_11:
[----:B------:R-:W-:Y:S05]  /*05a0*/  BSYNC B1 ;  /* 0x0000000000017941 */ /* 0x000fea0003800000 */
.L_x_6:
[----:B------:R-:W-:Y:S05]  /*05b0*/  WARPSYNC.ALL ;  /* 0x0000000000007948 */ /* 0x000fea0003800000 */
[----:B------:R-:W4:Y:S02]  /*05c0*/  LDC R6, c[0x0][0x22c] ;  /* 0x00008b00ff067b82 */ /* 0x000f240000000800 */
[----:B----4-:R-:W-:Y:S01]  /*05d0*/  VIADD R6, R6, 0xffffffff ;  /* 0xffffffff06067836 */ /* 0x010fe20000000000 */
[----:B------:R-:W-:Y:S06]  /*05e0*/  @P0 BRA `(.L_x_12) ;  /* 0x0000000000280947 */ /* 0x000fec0003800000 */
[----:B-123--:R-:W1:Y:S01]  /*05f0*/  S2R R4, SR_LANEID ;  /* 0x0000000000047919 */ /* 0x00ee620000000000 */
[----:B------:R-:W-:Y:S05]  /*0600*/  WARPSYNC.ALL ;  /* 0x0000000000007948 */ /* 0x000fea0003800000 */
[----:B-1----:R-:W-:-:S05]  /*0610*/  IMAD.SHL.U32 R7, R4, 0x4, RZ ;  /* 0x0000000404077824 */ /* 0x002fca00078e00ff */
[----:B------:R-:W1:Y:S01]  /*0620*/  LDS R9, [R7+UR20] ;  /* 0x0000001407097984 */ /* 0x000e620008000800 */
[----:B------:R-:W-:-:S05]  /*0630*/  IADD3 R4, P1, R7, UR28, RZ ;  /* 0x0000001c07047c10 */ /* 0x000fca000ff3e0ff */
[----:B------:R-:W-:-:S05]  /*0640*/  IMAD.X R5, RZ, RZ, UR29, P1 ;  /* 0x0000001dff057e24 */ /* 0x000fca00088e06ff */
[----:B-1----:R4:W5:Y:S01]  /*0650*/  ATOMG.E.EXCH.STRONG.GPU PT, RZ, [R4], R9 ;  /* 0x0000000904ff73a8 */ /* 0x00296200041ee100 */
[----:B------:R-:W-:-:S04]  /*0660*/  DEPBAR {5,4,3,2,1,0} ;  /* 0x0000003f0000791a */ /* 0x000fc80000000000 */
[----:B------:R4:W-:Y:S01]  /*0670*/  UTMACCTL.IV [UR28] ;  /* 0x000000001c0079b9 */ /* 0x0009e20008000000 */
[----:B------:R-:W-:Y:S01]  /*0680*/  NOP ;  /* 0x0000000000007918 */ /* 0x000fe20000000000 */
.L_x_12:
[----:B------:R-:W-:Y:S05]  /*0690*/  @P0 BRA `(.L_x_13) ;  /* 0x00000000000c0947 */ /* 0x000fea0003800000 */
[----:B------:R0:W-:Y:S01]  /*06a0*/  UTMACMDFLUSH ;  /* 0x00000000000079b7 */ /* 0x0001e20000000000 */
[----:B------:R-:W-:Y:S05]  /*06b0*/  @P0 BRA `(.L_x_13) ;  /* 0x0000000000040947 */ /* 0x000fea0003800000 */
[----:B------:R-:W-:-:S04]  /*06c0*/  DEPBAR.LE SB0, 0x0 ;  /* 0x000080000000791a */ /* 0x000fc80000000000 */
.L_x_13:
[----:B------:R-:W-:Y:S05]  /*06d0*/  WARPSYNC.ALL ;  /* 0x0000000000007948 */ /* 0x000fea0003800000 */
[----:B-----5:R-:W-:Y:S06]  /*06e0*/  BAR.SYNC.DEFER_BLOCKING 0x0 ;  /* 0x0000000000007b1d */ /* 0x020fec0000010000 */
[----:B------:R-:W-:Y:S02]  /*06f0*/  BSSY B1, `(.L_x_14) ;  /* 0x000000b000017945 */ /* 0x000fe40003800000 */
[----:B------:R-:W-:Y:S06]  /*0700*/  BAR.SYNC.DEFER_BLOCKING 0x0 ;  /* 0x0000000000007b1d */ /* 0x000fec0000010000 */
[----:B------:R5:W-:Y:S01]  /*0710*/  @!P0 STS [R11], RZ ;  /* 0x000000ff0b008388 */ /* 0x000be20000000800 */
[----:B------:R-:W-:Y:S01]  /*0720*/  NOP ;  /* 0x0000000000007918 */ /* 0x000fe20000000000 */
[----:B------:R-:W-:Y:S05]  /*0730*/  @P2 BRA `(.L_x_15) ;  /* 0x0000000000182947 */ /* 0x000fea0003800000 */
[----:B-1234-:R-:W1:Y:S01]  /*0740*/  LDS R4, [UR20+0x8] ;  /* 0x00000814ff047984 */ /* 0x01ee620008000800 */
[----:B------:R-:W2:Y:S01]  /*0750*/  LDC.64 R8, c[0x0][0x218] ;  /* 0x00008600ff087b82 */ /* 0x000ea20000000a00 */
[----:B------:R-:W-:Y:S02]  /*0760*/  IMAD.MOV.U32 R5, RZ, RZ, 0x70 ;  /* 0x00000070ff057424 */ /* 0x000fe400078e00ff */
[----:B--2---:R2:W-:Y:S03]  /*0770*/  STS.64 [UR20], R8 ;  /* 0x00000008ff007988 */ /* 0x0045e60008000a14 */
[----:B-1----:R-:W-:-:S05]  /*0780*/  LOP3.LUT R4, R4, 0x10, R5, 0xd8, !PT ;  /* 0x0000001004047812 */ /* 0x002fca00078ed805 */
[----:B------:R2:W-:Y:S02]  /*0790*/  STS [UR20+0x8], R4 ;  /* 0x00000804ff007988 */ /* 0x0005e40008000814 */
.L_x_15:
[----:B----4-:R-:W-:Y:S05]  /*07a0*/  BSYNC B1 ;  /* 0x0000000000017941 */ /* 0x010fea0003800000 */
.L_x_14:
[----:B------:R-:W-:Y:S04]  /*07b0*/  BSSY B1, `(.L_x_16) ;  /* 0x000000a000017945 */ /* 0x000fe80003800000 */
[----:B------:R-:W-:Y:S05]  /*07c0*/  @P2 BRA `(.L_x_17) ;  /* 0x0000000000202947 */ /* 0x000fea0003800000 */
[----:B-123--:R-:W1:Y:S01]  /*07d0*/  LDS R4, [UR20+0x34] ;  /* 0x00003414ff047984 */ /* 0x00ee620008000800 */
[----:B------:R-:W-:Y:S02]  /*07e0*/  IMAD.MOV.U32 R7, RZ, RZ, 0x3f000000 ;  /* 0x3f000000ff077424 */ /* 0x000fe400078e00ff */
[----:B------:R-:W-:Y:S01]  /*07f0*/  @!P2 IMAD.MOV.U32 R5, RZ, RZ, 0x3f ;  /* 0x0000003fff05a424 */ /* 0x000fe200078e00ff */
[----:B------:R-:W2:Y:S02]  /*0800*/  @!P2 LDS R8, [UR20+0x38] ;  /* 0x00003814ff08a984 */ /* 0x000ea40008000800 */
[----:B-1----:R-:W-:Y:S02]  /*0810*/  LOP3.LUT R4, R4, 0xff000000, R7, 0xb8, !PT ;  /* 0xff00000004047812 */ /* 0x002fe400078eb807 */
[----:B--2---:R-:W-:-:S03]  /*0820*/  @!P2 LOP3.LUT R5, R8, 0xff, R5, 0xb8, !PT ;  /* 0x000000ff0805a812 */ /* 0x004fc600078eb805 */
[----:B------:R4:W-:Y:S04]  /*0830*/  STS [UR20+0x34], R4 ;  /* 0x00003404ff007988 */ /* 0x0009e80008000814 */
[----:B------:R4:W-:Y:S02]  /*0840*/  @!P2 STS [UR20+0x38], R5 ;  /* 0x00003805ff00a988 */ /* 0x0009e40008000814 */
.L_x_17:
[----:B------:R-:W-:Y:S05]  /*0850*/  BSYNC B1 ;  /* 0x0000000000017941 */ /* 0x000fea0003800000 */
.L_x_16:
[----:B------:R-:W-:Y:S04]  /*0860*/  BSSY B1, `(.L_x_18) ;  /* 0x0000004000017945 */ /* 0x000fe80003800000 */
[----:B------:R-:W-:Y:S05]  /*0870*/  @P2 BRA `(.L_x_19) ;  /* 0x0000000000082947 */ /* 0x000fea0003800000 */
[----:B------:R1:W-:Y:S04]  /*0880*/  STS [UR20+0x24], R12 ;  /* 0x0000240cff007988 */ /* 0x0003e80008000814 */
[----:B------:R1:W-:Y:S02]  /*0890*/  STS [UR20+0x20], R6 ;  /* 0x00002006ff007988 */ /* 0x0003e40008000814 */
.L_x_19:
[----:B------:R-:W-:Y:S05]  /*08a0*/  BSYNC B1 ;  /* 0x0000000000017941 */ /* 0x000fea0003800000 */
.L_x_18:
[----:B------:R-:W-:Y:S04]  /*08b0*/  BSSY B1, `(.L_x_20) ;  /* 0x000000e000017945 */ /* 0x000fe80003800000 */
[----:B------:R-:W-:Y:S05]  /*08c0*/  @P2 BRA `(.L_x_21) ;  /* 0x0000000000302947 */ /* 0x000fea0003800000 */
[----:B----4-:R-:W4:Y:S01]  /*08d0*/  LDS R5, [UR20+0x34] ;  /* 0x00003414ff057984 */ /* 0x010f220008000800 */
[----:B-1----:R-:W1:Y:S03]  /*08e0*/  LDC.64 R12, c[0x0][0x240] ;  /* 0x00009000ff0c7b82 */ /* 0x002e660000000a00 */
[----:B--23--:R-:W2:Y:S01]  /*08f0*/  LDS R4, [UR20+0x1c] ;  /* 0x00001c14ff047984 */ /* 0x00cea20008000800 */
[C---:B-1----:R-:W-:Y:S01]  /*0900*/  SHF.L.U64.HI R8, R12.reuse, 0x1, R13 ;  /* 0x000000010c087819 */ /* 0x042fe2000001020d */
[----:B------:R-:W-:-:S03]  /*0910*/  IMAD.SHL.U32 R7, R12, 0x2, RZ ;  /* 0x000000020c077824 */ /* 0x000fc600078e00ff */
[--C-:B------:R-:W-:Y:S02]  /*0920*/  SHF.R.U32.HI R9, RZ, 0x4, R8.reuse ;  /* 0x00000004ff097819 */ /* 0x100fe40000011608 */
[----:B------:R-:W-:-:S05]  /*0930*/  SHF.R.U64 R7, R7, 0x4, R8 ;  /* 0x0000000407077819 */ /* 0x000fca0000001208 */
[----:B------:R1:W-:Y:S01]  /*0940*/  STS [UR20+0xc], R7 ;  /* 0x00000c07ff007988 */ /* 0x0003e20008000814 */
[----:B----4-:R-:W-:Y:S02]  /*0950*/  LOP3.LUT R5, R5, 0x7, RZ, 0xb8, !PT ;  /* 0x0000000705057812 */ /* 0x010fe400078eb8ff */
[----:B--2---:R-:W-:-:S03]  /*0960*/  LOP3.LUT R4, R4, 0xf, R9, 0xb8, !PT ;  /* 0x0000000f04047812 */ /* 0x004fc600078eb809 */
[----:B------:R1:W-:Y:S04]  /*0970*/  STS [UR20+0x34], R5 ;  /* 0x00003405ff007988 */ /* 0x0003e80008000814 */
[----:B------:R1:W-:Y:S02]  /*0980*/  STS [UR20+0x1c], R4 ;  /* 0x00001c04ff007988 */ /* 0x0003e40008000814 */
.L_x_21:
[----:B------:R-:W-:Y:S05]  /*0990*/  BSYNC B1 ;  /* 0x0000000000017941 */ /* 0x000fea0003800000 */
.L_x_20:
[----:B------:R-:W-:Y:S04]  /*09a0*/  BSSY B2, `(.L_x_22) ;  /* 0x000001a000027945 */ /* 0x000fe80003800000 */
[----:B------:R-:W-:Y:S04]  /*09b0*/  BSSY B1, `(.L_x_23) ;  /* 0x0000015000017945 */ /* 0x000fe80003800000 */
[----:B------:R-:W-:Y:S05]  /*09c0*/  @P2 BRA `(.L_x_24) ;  /* 0x0000000000202947 */ /* 0x000fea0003800000 */
[----:B-1234-:R-:W1:Y:S02]  /*09d0*/  LDS R4, [UR20+0x34] ;  /* 0x00003414ff047984 */ /* 0x01ee640008000800 */
[----:B-1----:R-:W-:-:S05]  /*09e0*/  LOP3.LUT R4, R4, 0x38, RZ, 0xb8, !PT ;  /* 0x0000003804047812 */ /* 0x002fca00078eb8ff */
[----:B------:R1:W-:Y:S01]  /*09f0*/  STS [UR20+0x34], R4 ;  /* 0x00003404ff007988 */ /* 0x0003e20008000814 */
[----:B------:R-:W-:Y:S05]  /*0a00*/  @P2 BRA `(.L_x_25) ;  /* 0x0000000000202947 */ /* 0x000fea0003800000 */
[----:B-1----:R-:W1:Y:S01]  /*0a10*/  LDS R4, [UR20+0x8] ;  /* 0x00000814ff047984 */ /* 0x002e620008000800 */
[----:B------:R-:W-:-:S05]  /*0a20*/  IMAD.MOV.U32 R5, RZ, RZ, 0x780 ;  /* 0x00000780ff057424 */ /* 0x000fca00078e00ff */
[----:B-1----:R-:W-:-:S05]  /*0a30*/  LOP3.LUT R4, R4, 0x500, R5, 0xd8, !PT ;  /* 0x0000050004047812 */ /* 0x002fca00078ed805 */
[----:B------:R1:W-:Y:S02]  /*0a40*/  STS [UR20+0x8], R4 ;  /* 0x00000804ff007988 */ /* 0x0003e40008000814 */
.L_x_24:
[----:B------:R-:W-:Y:S05]  /*0a50*/  @P2 BRA `(.L_x_26) ;  /* 0x0000000000282947 */ /* 0x000fea0003800000 */
[----:B-1234-:R-:W1:Y:S02]  /*0a60*/  LDS R4, [UR20+0x8] ;  /* 0x00000814ff047984 */ /* 0x01ee640008000800 */
[----:B-1----:R-:W-:-:S05]  /*0a70*/  LOP3.LUT R4, R4, 0x1800, RZ, 0xb8, !PT ;  /* 0x0000180004047812 */ /* 0x002fca00078eb8ff */
[----:B------:R2:W-:Y:S02]  /*0a80*/  STS [UR20+0x8], R4 ;  /* 0x00000804ff007988 */ /* 0x0005e40008000814 */
.L_x_25:
[----:B------:R-:W-:Y:S05]  /*0a90*/  @P2 BREAK B1 ;  /* 0x0000000000012942 */ /* 0x000fea0003800000 */
[----:B------:R-:W-:Y:S05]  /*0aa0*/  @P2 BRA `(.L_x_27) ;  /* 0x0000000000242947 */ /* 0x000fea0003800000 */
[----:B-12---:R-:W1:Y:S01]  /*0ab0*/  LDS R4, [UR20+0x8] ;  /* 0x00000814ff047984 */ /* 0x006e620008000800 */
[----:B------:R-:W-:-:S05]  /*0ac0*/  IMAD.MOV.U32 R5, RZ, RZ, 0x6000 ;  /* 0x00006000ff057424 */ /* 0x000fca00078e00ff */
[----:B-1----:R-:W-:-:S04]  /*0ad0*/  LOP3.LUT R4, R4, 0x6000, R5, 0xd8, !PT ;  /* 0x0000600004047812 */ /* 0x002fc800078ed805 */
[----:B------:R-:W-:-:S05]  /*0ae0*/  LOP3.LUT R4, R4, 0x400000, RZ, 0xb8, !PT ;  /* 0x0040000004047812 */ /* 0x000fca00078eb8ff */
[----:B------:R1:W-:Y:S02]  /*0af0*/  STS [UR20+0x8], R4 ;  /* 0x00000804ff007988 */ /* 0x0003e40008000814 */
.L_x_26:
[----:B------:R-:W-:Y:S05]  /*0b00*/  BSYNC B1 ;  /* 0x0000000000017941 */ /* 0x000fea0003800000 */
.L_x_23:
[----:B-1234-:R-:W1:Y:S02]  /*0b10*/  @!P2 LDS R4, [UR20+0x8] ;  /* 0x00000814ff04a984 */ /* 0x01ee640008000800 */
[----:B-1----:R-:W-:-:S05]  /*0b20*/  @!P2 LOP3.LUT R4, R4, 0x8000, RZ, 0xb8, !PT ;  /* 0x000080000404a812 */ /* 0x002fca00078eb8ff */
[----:B------:R3:W-:Y:S02]  /*0b30*/  @!P2 STS [UR20+0x8], R4 ;  /* 0x00000804ff00a988 */ /* 0x0007e40008000814 */
.L_x_27:
[----:B------:R-:W-:Y:S05]  /*0b40*/  BSYNC B2 ;  /* 0x0000000000027941 */ /* 0x000fea0003800000 */
.L_x_22:
[----:B------:R-:W-:Y:S05]  /*0b50*/  WARPSYNC.ALL ;  /* 0x0000000000007948 */ /* 0x000fea0003800000 */
[----:B------:R-:W-:-:S04]  /*0b60*/  UIADD3 UR31, UR5, 0x80, URZ ;  /* 0x00000080051f7890 */ /* 0x000fc8000fffe03f */
[----:B------:R-:W-:-:S04]  /*0b70*/  UIADD3 UR30, UP0, UR31, UR32, URZ ;  /* 0x000000201f1e7290 */ /* 0x000fc8000ff1e03f */
[----:B------:R-:W-:Y:S01]  /*0b80*/  ULEA.HI.X.SX32 UR31, UR31, UR33, 0x1, UP0 ;  /* 0x000000211f1f7291 */ /* 0x000fe200080f0e3f */
[----:B------:R-:W-:Y:S11]  /*0b90*/  @P0 BRA `(.L_x_28) ;  /* 0x0000000000280947 */ /* 0x000ff60003800000 */
[----:B-123--:R-:W1:Y:S01]  /*0ba0*/  S2R R4, SR_LANEID ;  /* 0x0000000000047919 */ /* 0x00ee620000000000 */
[----:B------:R-:W-:Y:S05]  /*0bb0*/  WARPSYNC.ALL ;  /* 0x0000000000007948 */ /* 0x000fea0003800000 */
[----:B-1----:R-:W-:-:S05]  /*0bc0*/  IMAD.SHL.U32 R8, R4, 0x4, RZ ;  /* 0x0000000404087824 */ /* 0x002fca00078e00ff */
[----:B------:R-:W1:Y:S01]  /*0bd0*/  LDS R7, [R8+UR20] ;  /* 0x0000001408077984 */ /* 0x000e620008000800 */
[----:B------:R-:W-:-:S05]  /*0be0*/  IADD3 R4, P1, R8, UR30, RZ ;  /* 0x0000001e08047c10 */ /* 0x000fca000ff3e0ff */
[----:B------:R-:W-:-:S05]  /*0bf0*/  IMAD.X R5, RZ, RZ, UR31, P1 ;  /* 0x0000001fff057e24 */ /* 0x000fca00088e06ff */
[----:B-1----:R4:W2:Y:S01]  /*0c00*/  ATOMG.E.EXCH.STRONG.GPU PT, RZ, [R4], R7 ;  /* 0x0000000704ff73a8 */ /* 0x0028a200041ee100 */
[----:B------:R-:W-:-:S04]  /*0c10*/  DEPBAR {5,4,3,2,1,0} ;  /* 0x0000003f0000791a */ /* 0x000fc80000000000 */
[----:B------:R4:W-:Y:S01]  /*0c20*/  UTMACCTL.IV [UR30] ;  /* 0x000000001e0079b9 */ /* 0x0009e20008000000 */
[----:B------:R-:W-:Y:S01]  /*0c30*/  NOP ;  /* 0x0000000000007918 */ /* 0x000fe20000000000 */
.L_x_28:
[----:B------:R-:W-:Y:S05]  /*0c40*/  @P0 BRA `(.L_x_29) ;  /* 0x00000000000c0947 */ /* 0x000fea0003800000 */
[----:B------:R0:W-:Y:S01]  /*0c50*/  UTMACMDFLUSH ;  /* 0x00000000000079b7 */ /* 0x0001e20000000000 */
[----:B------:R-:W-:Y:S05]  /*0c60*/  @P0 BRA `(.L_x_29) ;  /* 0x0000000000040947 */ /* 0x000fea0003800000 */
[----:B------:R-:W-:-:S04]  /*0c70*/  DEPBAR.LE SB0, 0x0 ;  /* 0x000080000000791a */ /* 0x000fc80000000000 */
.L_x_29:
[----:B------:R-:W-:Y:S05]  /*0c80*/  WARPSYNC.ALL ;  /* 0x0000000000007948 */ /* 0x000fea0003800000 */
[----:B--2---:R-:W-:Y:S06]  /*0c90*/  BAR.SYNC.DEFER_BLOCKING 0x0 ;  /* 0x0000000000007b1d */ /* 0x004fec0000010000 */
[----:B------:R-:W-:Y:S02]  /*0ca0*/  BSSY B2, `(.L_x_30) ;  /* 0x000000b000027945 */ /* 0x000fe40003800000 */
[----:B------:R-:W-:Y:S06]  /*0cb0*/  BAR.SYNC.DEFER_BLOCKING 0x0 ;  /* 0x0000000000007b1d */ /* 0x000fec0000010000 */
[----:B------:R2:W-:Y:S01]  /*0cc0*/  @!P0 STS [R11], RZ ;  /* 0x000000ff0b008388 */ /* 0x0005e20000000800 */
[----:B------:R-:W-:Y:S01]  /*0cd0*/  NOP ;  /* 0x0000000000007918 */ /* 0x000fe20000000000 */
[----:B------:R-:W-:Y:S05]  /*0ce0*/  @P2 BRA `(.L_x_31) ;  /* 0x0000000000182947 */ /* 0x000fea0003800000 */
[----:B-1-34-:R-:W1:Y:S01]  /*0cf0*/  LDS R4, [UR20+0x8] ;  /* 0x00000814ff047984 */ /* 0x01ae620008000800 */
[----:B------:R-:W3:Y:S01]  /*0d00*/  LDC.64 R8, c[0x0][0x220] ;  /* 0x00008800ff087b82 */ /* 0x000ee20000000a00 */
[----:B------:R-:W-:Y:S02]  /*0d10*/  IMAD.MOV.U32 R5, RZ, RZ, 0x70 ;  /* 0x00000070ff057424 */ /* 0x000fe400078e00ff */
[----:B---3--:R3:W-:Y:S03]  /*0d20*/  STS.64 [UR20], R8 ;  /* 0x00000008ff007988 */ /* 0x0087e60008000a14 */
[----:B-1----:R-:W-:-:S05]  /*0d30*/  LOP3.LUT R4, R4, 0x10, R5, 0xd8, !PT ;  /* 0x0000001004047812 */ /* 0x002fca00078ed805 */
[----:B------:R3:W-:Y:S02]  /*0d40*/  STS [UR20+0x8], R4 ;  /* 0x00000804ff007988 */ /* 0x0007e40008000814 */
.L_x_31:
[----:B----4-:R-:W-:Y:S05]  /*0d50*/  BSYNC B2 ;  /* 0x0000000000027941 */ /* 0x010fea0003800000 */
.L_x_30:
[----:B------:R-:W-:Y:S04]  /*0d60*/  BSSY B3, `(.L_x_32) ;  /* 0x0000011000037945 */ /* 0x000fe80003800000 */
[----:B------:R-:W-:Y:S04]  /*0d70*/  BSSY B2, `(.L_x_33) ;  /* 0x000000e000027945 */ /* 0x000fe80003800000 */
[----:B------:R-:W-:Y:S05]  /*0d80*/  @P2 BRA `(.L_x_34) ;  /* 0x0000000000242947 */ /* 0x000fea0003800000 */
[----:B-1-3--:R-:W1:Y:S01]  /*0d90*/  LDS R4, [UR20+0x34] ;  /* 0x00003414ff047984 */ /* 0x00ae620008000800 */
[----:B------:R-:W-:-:S05]  /*0da0*/  IMAD.MOV.U32 R5, RZ, RZ, 0x3f000000 ;  /* 0x3f000000ff057424 */ /* 0x000fca00078e00ff */
[----:B-1----:R-:W-:-:S05]  /*0db0*/  LOP3.LUT R4, R4, 0xff000000, R5, 0xb8, !PT ;  /* 0xff00000004047812 */ /* 0x002fca00078eb805 */
[----:B------:R1:W-:Y:S01]  /*0dc0*/  STS [UR20+0x34], R4 ;  /* 0x00003404ff007988 */ /* 0x0003e20008000814 */
[----:B------:R-:W-:Y:S05]  /*0dd0*/  @P2 BRA `(.L_x_35) ;  /* 0x00000000001c2947 */ /* 0x000fea0003800000 */
[----:B-1----:R-:W1:Y:S01]  /*0de0*/  LDS R4, [UR20+0x38] ;  /* 0x00003814ff047984 */ /* 0x002e620008000800 */
[----:B------:R-:W-:-:S05]  /*0df0*/  IMAD.MOV.U32 R5, RZ, RZ, 0x7f ;  /* 0x0000007fff057424 */ /* 0x000fca00078e00ff */
[----:B-1----:R-:W-:-:S05]  /*0e00*/  LOP3.LUT R4, R4, 0xff, R5, 0xb8, !PT ;  /* 0x000000ff04047812 */ /* 0x002fca00078eb805 */
[----:B------:R4:W-:Y:S02]  /*0e10*/  STS [UR20+0x38], R4 ;  /* 0x00003804ff007988 */ /* 0x0009e40008000814 */
.L_x_34:
[----:B------:R-:W-:Y:S05]  /*0e20*/  @P2 BREAK B2 ;  /* 0x0000000000022942 */ /* 0x000fea0003800000 */
[----:B------:R-:W-:Y:S05]  /*0e30*/  @P2 BRA `(.L_x_36) ;  /* 0x00000000000c2947 */ /* 0x000fea0003800000 */
[----:B------:R1:W-:Y:S02]  /*0e40*/  STS [UR20+0x20], R6 ;  /* 0x00002006ff007988 */ /* 0x0003e40008000814 */
.L_x_35:
[----:B------:R-:W-:Y:S05]  /*0e50*/  BSYNC B2 ;  /* 0x0000000000027941 */ /* 0x000fea0003800000 */
.L_x_33:
[----:B------:R1:W-:Y:S02]  /*0e60*/  @!P2 STS [UR20+0x24], R3 ;  /* 0x00002403ff00a988 */ /* 0x0003e40008000814 */
.L_x_36:
[----:B------:R-:W-:Y:S05]  /*0e70*/  BSYNC B3 ;  /* 0x0000000000037941 */ /* 0x000fea0003800000 */
.L_x_32:
[----:B------:R-:W-:Y:S05]  /*0e80*/  WARPSYNC.ALL ;  /* 0x0000000000007948 */ /* 0x000fea0003800000 */
[----:B------:R-:W-:Y:S04]  /*0e90*/  BSSY B3, `(.L_x_37) ;  /* 0x000000e000037945 */ /* 0x000fe80003800000 */
[----:B------:R-:W-:Y:S05]  /*0ea0*/  @P2 BRA `(.L_x_38) ;  /* 0x0000000000302947 */ /* 0x000fea0003800000 */
[----:B-1-34-:R-:W1:Y:S01]  /*0eb0*/  LDS R4, [UR20+0x34] ;  /* 0x00003414ff047984 */ /* 0x01ae620008000800 */
[----:B------:R-:W3:Y:S03]  /*0ec0*/  LDC.64 R8, c[0x0][0x248] ;  /* 0x00009200ff087b82 */ /* 0x000ee60000000a00 */
[----:B------:R-:W4:Y:S01]  /*0ed0*/  LDS R3, [UR20+0x1c] ;  /* 0x00001c14ff037984 */ /* 0x000f220008000800 */
[C---:B---3--:R-:W-:Y:S01]  /*0ee0*/  SHF.L.U64.HI R6, R8.reuse, 0x1, R9 ;  /* 0x0000000108067819 */ /* 0x048fe20000010209 */
[----:B------:R-:W-:-:S03]  /*0ef0*/  IMAD.SHL.U32 R5, R8, 0x2, RZ ;  /* 0x0000000208057824 */ /* 0x000fc600078e00ff */
[--C-:B------:R-:W-:Y:S02]  /*0f00*/  SHF.R.U32.HI R8, RZ, 0x4, R6.reuse ;  /* 0x00000004ff087819 */ /* 0x100fe40000011606 */
[----:B------:R-:W-:-:S05]  /*0f10*/  SHF.R.U64 R5, R5, 0x4, R6 ;  /* 0x0000000405057819 */ /* 0x000fca0000001206 */
[----:B------:R3:W-:Y:S01]  /*0f20*/  STS [UR20+0xc], R5 ;  /* 0x00000c05ff007988 */ /* 0x0007e20008000814 */
[----:B-1----:R-:W-:Y:S02]  /*0f30*/  LOP3.LUT R4, R4, 0x7, RZ, 0xb8, !PT ;  /* 0x0000000704047812 */ /* 0x002fe400078eb8ff */
[----:B----4-:R-:W-:-:S03]  /*0f40*/  LOP3.LUT R3, R3, 0xf, R8, 0xb8, !PT ;  /* 0x0000000f03037812 */ /* 0x010fc600078eb808 */
[----:B------:R3:W-:Y:S04]  /*0f50*/  STS [UR20+0x34], R4 ;  /* 0x00003404ff007988 */ /* 0x0007e80008000814 */
[----:B------:R3:W-:Y:S02]  /*0f60*/  STS [UR20+0x1c], R3 ;  /* 0x00001c03ff007988 */ /* 0x0007e40008000814 */
.L_x_38:
[----:B------:R-:W-:Y:S05]  /*0f70*/  BSYNC B3 ;  /* 0x0000000000037941 */ /* 0x000fea0003800000 */
.L_x_37:
[----:B------:R-:W-:Y:S04]  /*0f80*/  BSSY B3, `(.L_x_39) ;  /* 0x000001a000037945 */ /* 0x000fe80003800000 */
[----:B------:R-:W-:Y:S04]  /*0f90*/  BSSY B4, `(.L_x_40) ;  /* 0x0000015000047945 */ /* 0x000fe80003800000 */
[----:B------:R-:W-:Y:S05]  /*0fa0*/  @P2 BRA `(.L_x_41) ;  /* 0x0000000000202947 */ /* 0x000fea0003800000 */
[----:B-1-3--:R-:W1:Y:S02]  /*0fb0*/  LDS R3, [UR20+0x34] ;  /* 0x00003414ff037984 */ /* 0x00ae640008000800 */
[----:B-1----:R-:W-:-:S05]  /*0fc0*/  LOP3.LUT R3, R3, 0x38, RZ, 0xb8, !PT ;  /* 0x0000003803037812 */ /* 0x002fca00078eb8ff */
[----:B------:R1:W-:Y:S01]  /*0fd0*/  STS [UR20+0x34], R3 ;  /* 0x00003403ff007988 */ /* 0x0003e20008000814 */
[----:B------:R-:W-:Y:S05]  /*0fe0*/  @P2 BRA `(.L_x_42) ;  /* 0x0000000000202947 */ /* 0x000fea0003800000 */
[----:B-1----:R-:W1:Y:S01]  /*0ff0*/  LDS R3, [UR20+0x8] ;  /* 0x00000814ff037984 */ /* 0x002e620008000800 */
[----:B----4-:R-:W-:-:S05]  /*1000*/  IMAD.MOV.U32 R4, RZ, RZ, 0x780 ;  /* 0x00000780ff047424 */ /* 0x010fca00078e00ff */
[----:B-1----:R-:W-:-:S05]  /*1010*/  LOP3.LUT R3, R3, 0x500, R4, 0xd8, !PT ;  /* 0x0000050003037812 */ /* 0x002fca00078ed804 */
[----:B------:R1:W-:Y:S02]  /*1020*/  STS [UR20+0x8], R3 ;  /* 0x00000803ff007988 */ /* 0x0003e40008000814 */
.L_x_41:
[----:B------:R-:W-:Y:S05]  /*1030*/  @P2 BRA `(.L_x_43) ;  /* 0x0000000000282947 */ /* 0x000fea0003800000 */
[----:B-1-3--:R-:W1:Y:S02]  /*1040*/  LDS R3, [UR20+0x8] ;  /* 0x00000814ff037984 */ /* 0x00ae640008000800 */
[----:B-1----:R-:W-:-:S05]  /*1050*/  LOP3.LUT R3, R3, 0x1800, RZ, 0xb8, !PT ;  /* 0x0000180003037812 */ /* 0x002fca00078eb8ff */
[----:B------:R3:W-:Y:S02]  /*1060*/  STS [UR20+0x8], R3 ;  /* 0x00000803ff007988 */ /* 0x0007e40008000814 */
.L_x_42:
[----:B------:R-:W-:Y:S05]  /*1070*/  @P2 BREAK B4 ;  /* 0x0000000000042942 */ /* 0x000fea0003800000 */
[----:B------:R-:W-:Y:S05]  /*1080*/  @P2 BRA `(.L_x_44) ;  /* 0x0000000000242947 */ /* 0x000fea0003800000 */
[----:B-1-3--:R-:W1:Y:S01]  /*1090*/  LDS R3, [UR20+0x8] ;  /* 0x00000814ff037984 */ /* 0x00ae620008000800 */
[----:B----4-:R-:W-:-:S05]  /*10a0*/  IMAD.MOV.U32 R4, RZ, RZ, 0x6000 ;  /* 0x00006000ff047424 */ /* 0x010fca00078e00ff */
[----:B-1----:R-:W-:-:S04]  /*10b0*/  LOP3.LUT R3, R3, 0x6000, R4, 0xd8, !PT ;  /* 0x0000600003037812 */ /* 0x002fc800078ed804 */
[----:B------:R-:W-:-:S05]  /*10c0*/  LOP3.LUT R3, R3, 0x400000, RZ, 0xb8, !PT ;  /* 0x0040000003037812 */ /* 0x000fca00078eb8ff */
[----:B------:R1:W-:Y:S02]  /*10d0*/  STS [UR20+0x8], R3 ;  /* 0x00000803ff007988 */ /* 0x0003e40008000814 */
.L_x_43:
[----:B------:R-:W-:Y:S05]  /*10e0*/  BSYNC B4 ;  /* 0x0000000000047941 */ /* 0x000fea0003800000 */
.L_x_40:
[----:B-1-3--:R-:W1:Y:S02]  /*10f0*/  @!P2 LDS R3, [UR20+0x8] ;  /* 0x00000814ff03a984 */ /* 0x00ae640008000800 */
[----:B-1----:R-:W-:-:S05]  /*1100*/  @!P2 LOP3.LUT R3, R3, 0x8000, RZ, 0xb8, !PT ;  /* 0x000080000303a812 */ /* 0x002fca00078eb8ff */
[----:B------:R1:W-:Y:S02]  /*1110*/  @!P2 STS [UR20+0x8], R3 ;  /* 0x00000803ff00a988 */ /* 0x0003e40008000814 */
.L_x_44:
[----:B------:R-:W-:Y:S05]  /*1120*/  BSYNC B3 ;  /* 0x0000000000037941 */ /* 0x000fea0003800000 */
.L_x_39:
[----:B------:R-:W-:Y:S05]  /*1130*/  WARPSYNC.ALL ;  /* 0x0000000000007948 */ /* 0x000fea0003800000 */
[----:B------:R-:W-:Y:S01]  /*1140*/  UIADD3 UR5, UR5, 0x100, URZ ;  /* 0x0000010005057890 */ /* 0x000fe2000fffe03f */
[----:B------:R-:W-:Y:S02]  /*1150*/  ISETP.GE.AND P1, PT, R10, 0x1, PT ;  /* 0x000000010a00780c */ /* 0x000fe40003f26270 */
[----:B------:R-:W-:Y:S02]  /*1160*/  CS2R R56, SRZ ;  /* 0x0000000000387805 */ /* 0x000fe4000001ff00 */
[----:B------:R-:W-:Y:S01]  /*1170*/  CS2R R58, SRZ ;  /* 0x00000000003a7805 */ /* 0x000fe2000001ff00 */
[----:B------:R-:W-:Y:S01]  /*1180*/  UIADD3 UR32, UP0, UR5, UR32, URZ ;  /* 0x0000002005207290 */ /* 0x000fe2000ff1e03f */
[----:B------:R-:W-:-:S02]  /*1190*/  CS2R R60, SRZ ;  /* 0x00000000003c7805 */ /* 0x000fc4000001ff00 */
[----:B------:R-:W-:Y:S02]  /*11a0*/  CS2R R62, SRZ ;  /* 0x00000000003e7805 */ /* 0x000fe4000001ff00 */
[----:B------:R-:W-:Y:S01]  /*11b0*/  CS2R R64, SRZ ;  /* 0x0000000000407805 */ /* 0x000fe2000001ff00 */
[----:B------:R-:W-:Y:S01]  /*11c0*/  ULEA.HI.X.SX32 UR33, UR5, UR33, 0x1, UP0 ;  /* 0x0000002105217291 */ /* 0x000fe200080f0e3f */
[----:B------:R-:W-:Y:S02]  /*11d0*/  CS2R R66, SRZ ;  /* 0x0000000000427805 */ /* 0x000fe4000001ff00 */
[----:B------:R-:W-:Y:S02]  /*11e0*/  CS2R R68, SRZ ;  /* 0x0000000000447805 */ /* 0x000fe4000001ff00 */
[----:B------:R-:W-:Y:S02]  /*11f0*/  CS2R R70, SRZ ;  /* 0x0000000000467805 */ /* 0x000fe4000001ff00 */
[----:B------:R-:W-:-:S02]  /*1200*/  CS2R R72, SRZ ;  /* 0x0000000000487805 */ /* 0x000fc4000001ff00 */
[----:B------:R-:W-:Y:S02]  /*1210*/  CS2R R74, SRZ ;  /* 0x00000000004a7805 */ /* 0x000fe4000001ff00 */
[----:B------:R-:W-:Y:S02]  /*1220*/  CS2R R76, SRZ ;  /* 0x00000000004c7805 */ /* 0x000fe4000001ff00 */
        /* <DEDUP_REMOVED lines=8> */
[----:B------:R-:W-:Y:S01]  /*12b0*/  CS2R R30, SRZ ;  /* 0x00000000001e7805 */ /* 0x000fe2000001ff00 */
[----:B------:R-:W-:Y:S01]  /*12c0*/  IMAD.MOV.U32 R32, RZ, RZ, RZ ;  /* 0x000000ffff207224 */ /* 0x000fe200078e00ff */
[----:B------:R-:W-:Y:S06]  /*12d0*/  @P0 BRA `(.L_x_45) ;  /* 0x0000000000280947 */ /* 0x000fec0003800000 */
[----:B-1-3--:R-:W1:Y:S01]  /*12e0*/  S2R R3, SR_LANEID ;  /* 0x0000000000037919 */ /* 0x00ae620000000000 */
[----:B------:R-:W-:Y:S05]  /*12f0*/  WARPSYNC.ALL ;  /* 0x0000000000007948 */ /* 0x000fea0003800000 */
[----:B-1----:R-:W-:-:S05]  /*1300*/  IMAD.SHL.U32 R6, R3, 0x4, RZ ;  /* 0x0000000403067824 */ /* 0x002fca00078e00ff */
[----:B------:R-:W1:Y:S01]  /*1310*/  LDS R3, [R6+UR20] ;  /* 0x0000001406037984 */ /* 0x000e620008000800 */
[----:B----4-:R-:W-:-:S05]  /*1320*/  IADD3 R4, P3, R6, UR32, RZ ;  /* 0x0000002006047c10 */ /* 0x010fca000ff7e0ff */
[----:B------:R-:W-:-:S05]  /*1330*/  IMAD.X R5, RZ, RZ, UR33, P3 ;  /* 0x00000021ff057e24 */ /* 0x000fca00098e06ff */
[----:B-1----:R1:W3:Y:S01]  /*1340*/  ATOMG.E.EXCH.STRONG.GPU PT, RZ, [R4], R3 ;  /* 0x0000000304ff73a8 */ /* 0x0022e200041ee100 */
[----:B------:R-:W-:-:S04]  /*1350*/  DEPBAR {5,4,3,2,1,0} ;  /* 0x0000003f0000791a */ /* 0x000fc80000000000 */
[----:B------:R1:W-:Y:S01]  /*1360*/  UTMACCTL.IV [UR32] ;  /* 0x00000000200079b9 */ /* 0x0003e20008000000 */
[----:B------:R-:W-:Y:S01]  /*1370*/  NOP ;  /* 0x0000000000007918 */ /* 0x000fe20000000000 */
.L_x_45:
[----:B------:R-:W-:Y:S05]  /*1380*/  @P0 BRA `(.L_x_46) ;  /* 0x00000000000c0947 */ /* 0x000fea0003800000 */
[----:B------:R0:W-:Y:S01]  /*1390*/  UTMACMDFLUSH ;  /* 0x00000000000079b7 */ /* 0x0001e20000000000 */
[----:B------:R-:W-:Y:S05]  /*13a0*/  @P0 BRA `(.L_x_46) ;  /* 0x0000000000040947 */ /* 0x000fea0003800000 */
[----:B------:R-:W-:-:S04]  /*13b0*/  DEPBAR.LE SB0, 0x0 ;  /* 0x000080000000791a */ /* 0x000fc80000000000 */
.L_x_46:
[----:B------:R-:W-:Y:S05]  /*13c0*/  WARPSYNC.ALL ;  /* 0x0000000000007948 */ /* 0x000fea0003800000 */
[----:B---3--:R-:W-:Y:S01]  /*13d0*/  BAR.SYNC.DEFER_BLOCKING 0x0 ;  /* 0x0000000000007b1d */ /* 0x008fe20000010000 */
[----:B------:R-:W-:Y:S01]  /*13e0*/  USHF.L.U32 UR15, UR34, 0x7, URZ ;  /* 0x00000007220f7899 */ /* 0x000fe2000800063f */
[----:B------:R-:W-:Y:S01]  /*13f0*/  IMAD.MOV.U32 R33, RZ, RZ, RZ ;  /* 0x000000ffff217224 */ /* 0x000fe200078e00ff */
[----:B------:R-:W-:Y:S02]  /*1400*/  CS2R R34, SRZ ;  /* 0x0000000000227805 */ /* 0x000fe4000001ff00 */
[----:B------:R-:W-:-:S02]  /*1410*/  CS2R R36, SRZ ;  /* 0x0000000000247805 */ /* 0x000fc4000001ff00 */
[----:B------:R-:W-:Y:S01]  /*1420*/  CS2R R38, SRZ ;  /* 0x0000000000267805 */ /* 0x000fe2000001ff00 */
[----:B------:R-:W-:Y:S01]  /*1430*/  VOTEU.ALL UP0, P2 ;  /* 0x00000000003f7886 */ /* 0x000fe20001000000 */
[----:B------:R-:W-:Y:S01]  /*1440*/  UMOV UR6, 0x1 ;  /* 0x0000000100067882 */ /* 0x000fe20000000000 */
[----:B------:R-:W-:Y:S01]  /*1450*/  VOTEU.ALL UP1, P2 ;  /* 0x00000000003f7886 */ /* 0x000fe20001020000 */
[----:B------:R-:W-:Y:S01]  /*1460*/  VOTEU.ALL UP2, P2 ;  /* 0x00000000003f7886 */ /* 0x000fe20001040000 */
[----:B------:R-:W-:Y:S01]  /*1470*/  CS2R R40, SRZ ;  /* 0x0000000000287805 */ /* 0x000fe2000001ff00 */
[----:B------:R-:W-:-:S04]  /*1480*/  @!UP0 UIADD3 UR8, -UR6, 0x100000, URZ ;  /* 0x0010000006088890 */ /* 0x000fc8000fffe13f */
[----:B------:R-:W-:Y:S02]  /*1490*/  @!UP0 USHF.L.U32 UR9, UR8, 0xb, URZ ;  /* 0x0000000b08098899 */ /* 0x000fe4000800063f */
[----:B------:R-:W-:Y:S01]  /*14a0*/  @!UP0 USHF.L.U32 UR8, UR8, 0x1, URZ ;  /* 0x0000000108088899 */ /* 0x000fe2000800063f */
        /* <DEDUP_REMOVED lines=9> */
[----:B------:R-:W-:Y:S01]  /*1540*/  VOTEU.ALL UP0, P2 ;  /* 0x00000000003f7886 */ /* 0x000fe20001000000 */
[----:B------:R-:W-:Y:S02]  /*1550*/  CS2R R48, SRZ ;  /* 0x0000000000307805 */ /* 0x000fe4000001ff00 */
[----:B------:R-:W-:Y:S02]  /*1560*/  CS2R R50, SRZ ;  /* 0x0000000000327805 */ /* 0x000fe4000001ff00 */
[----:B------:R-:W-:Y:S02]  /*1570*/  CS2R R52, SRZ ;  /* 0x0000000000347805 */ /* 0x000fe4000001ff00 */
[----:B------:R-:W-:Y:S01]  /*1580*/  CS2R R54, SRZ ;  /* 0x0000000000367805 */ /* 0x000fe2000001ff00 */
[----:B------:R-:W3:Y:S02]  /*1590*/  FENCE.VIEW.ASYNC.S ;  /* 0x00000000000073c6 */ /* 0x000ee40000000000 */
[----:B---3--:R-:W3:Y:S02]  /*15a0*/  @!UP0 SYNCS.EXCH.64 URZ, [UR20+0x12000], UR8 ;  /* 0x01200008143f85b2 */ /* 0x008ee40008000100 */
[----:B---3--:R-:W-:Y:S06]  /*15b0*/  BAR.SYNC.DEFER_BLOCKING 0x0 ;  /* 0x0000000000007b1d */ /* 0x008fec0000010000 */
[----:B------:R3:W4:Y:S02]  /*15c0*/  @!UP1 SYNCS.EXCH.64 URZ, [UR20+0x12008], UR10 ;  /* 0x0120080a143f95b2 */ /* 0x0007240008000100 */
[----:B----4-:R-:W-:Y:S01]  /*15d0*/  BAR.SYNC.DEFER_BLOCKING 0x0 ;  /* 0x0000000000007b1d */ /* 0x010fe20000010000 */
[----:B---3--:R-:W-:-:S05]  /*15e0*/  USHF.L.U32 UR10, UR23, 0x6, URZ ;  /* 0x00000006170a7899 */ /* 0x008fca000800063f */
[----:B------:R3:W4:Y:S01]  /*15f0*/  @!UP2 SYNCS.EXCH.64 URZ, [UR20+0x12010], UR6 ;  /* 0x01201006143fa5b2 */ /* 0x0007220008000100 */
[----:B------:R-:W-:Y:S06]  /*1600*/  @!P1 BRA `(.L_x_47) ;  /* 0x0000000400b09947 */ /* 0x000fec0003800000 */
        /* <DEDUP_REMOVED lines=31> */
[----:B------:R-:W-:Y:S01]  /*1800*/  CS2R R54, SRZ ;  /* 0x0000000000367805 */ /* 0x000fe2000001ff00 */
[----:B------:R-:W-:Y:S01]  /*1810*/  UMOV UR5, URZ ;  /* 0x0000003f00057c82 */ /* 0x000fe20008000000 */
[----:B------:R-:W-:-:S05]  /*1820*/  UMOV UR14, URZ ;  /* 0x0000003f000e7c82 */ /* 0x000fca0008000000 */
.L_x_49:
[----:B----4-:R-:W-:Y:S01]  /*1830*/  BAR.SYNC.DEFER_BLOCKING 0x0 ;  /* 0x0000000000007b1d */ /* 0x010fe20000010000 */
[----:B------:R-:W-:Y:S01]  /*1840*/  ULEA UR18, UR5, UR20, 0x3 ;  /* 0x0000001405127291 */ /* 0x000fe2000f8e183f */
[----:B-1----:R-:W-:Y:S01]  /*1850*/  @!P2 IMAD.MOV.U32 R3, RZ, RZ, 0x6000 ;  /* 0x00006000ff03a424 */ /* 0x002fe200078e00ff */
[----:B------:R-:W-:Y:S01]  /*1860*/  ELECT P0, URZ, PT ;  /* 0x00000000003f782f */ /* 0x000fe20003800000 */
[----:B------:R-:W-:-:S03]  /*1870*/  ULEA UR12, UR5, UR20, 0xe ;  /* 0x00000014050c7291 */ /* 0x000fc6000f8e703f */
[----:B------:R-:W-:Y:S02]  /*1880*/  ISETP.LT.U32.AND P0, PT, R2, 0x20, P0 ;  /* 0x000000200200780c */ /* 0x000fe40000701070 */
[----:B------:R-:W-:Y:S01]  /*1890*/  ELECT P1, URZ, PT ;  /* 0x00000000003f782f */ /* 0x000fe20003820000 */
[----:B------:R-:W-:-:S03]  /*18a0*/  ULEA UR8, UR5, UR20, 0xd ;  /* 0x0000001405087291 */ /* 0x000fc6000f8e683f */
[----:B------:R-:W-:Y:S01]  /*18b0*/  ISETP.LT.U32.AND P1, PT, R2, 0x20, P1 ;  /* 0x000000200200780c */ /* 0x000fe20000f21070 */
[----:B------:R-:W-:Y:S01]  /*18c0*/  UMOV UR11, UR14 ;  /* 0x0000000e000b7c82 */ /* 0x000fe20008000000 */
[----:B------:R-:W-:-:S05]  /*18d0*/  UIADD3 UR8, UR8, 0xc000, URZ ;  /* 0x0000c00008087890 */ /* 0x000fca000fffe03f */
[----:B------:R-:W-:Y:S01]  /*18e0*/  VOTEU.ANY UP0, P0 ;  /* 0x00000000003f7886 */ /* 0x000fe20000000100 */
[----:B------:R-:W-:Y:S01]  /*18f0*/  VOTEU.ANY UP2, P0 ;  /* 0x00000000003f7886 */ /* 0x000fe20000040100 */
[----:B------:R1:W-:Y:S01]  /*1900*/  @!P2 SYNCS.ARRIVE.TRANS64 RZ, [UR18+0x12000], R3 ;  /* 0x01200003ffffa9a7 */ /* 0x0003e20008000012 */
[----:B------:R4:W-:Y:S06]  /*1910*/  MEMBAR.ALL.CTA ;  /* 0x0000000000007992 */ /* 0x0009ec0000008000 */
[----:B----4-:R-:W4:Y:S01]  /*1920*/  FENCE.VIEW.ASYNC.S ;  /* 0x00000000000073c6 */ /* 0x010f220000000000 */
[----:B------:R-:W-:Y:S01]  /*1930*/  @UP0 UIADD3 UR13, UR18, 0x12000, URZ ;  /* 0x00012000120d0890 */ /* 0x000fe2000fffe03f */
[----:B---3--:R-:W-:Y:S01]  /*1940*/  @UP0 UMOV UR6, UR28 ;  /* 0x0000001c00060c82 */ /* 0x008fe20008000000 */
[----:B------:R-:W-:Y:S01]  /*1950*/  @UP0 UMOV UR7, UR29 ;  /* 0x0000001d00070c82 */ /* 0x000fe20008000000 */
[----:B----4-:R-:W-:Y:S01]  /*1960*/  VOTEU.ANY UP1, P1 ;  /* 0x00000000003f7886 */ /* 0x010fe20000820100 */
[----:B------:R-:W-:Y:S01]  /*1970*/  VOTEU.ANY UP3, P1 ;  /* 0x00000000003f7886 */ /* 0x000fe20000860100 */
[----:B-1----:R-:W-:-:S03]  /*1980*/  IMAD.U32 R3, RZ, RZ, UR4 ;  /* 0x00000004ff037e24 */ /* 0x002fc6000f8e00ff */
[----:B------:R-:W-:Y:S01]  /*1990*/  @UP1 UIADD3 UR9, UR18, 0x12000, URZ ;  /* 0x0001200012091890 */ /* 0x000fe2000fffe03f */
[----:B------:R-:W-:Y:S01]  /*19a0*/  @UP1 UMOV UR16, UR30 ;  /* 0x0000001e00101c82 */ /* 0x000fe20008000000 */
[----:B------:R-:W-:Y:S01]  /*19b0*/  @UP1 UMOV UR17, UR31 ;  /* 0x0000001f00111c82 */ /* 0x000fe20008000000 */
[----:B------:R-:W-:Y:S01]  /*19c0*/  SHF.L.U32 R3, R3, 0x1f, RZ ;  /* 0x0000001f03037819 */ /* 0x000fe200000006ff */
[----:B------:R-:W-:Y:S06]  /*19d0*/  BAR.SYNC.DEFER_BLOCKING 0x0 ;  /* 0x0000000000007b1d */ /* 0x000fec0000010000 */
[----:B------:R1:W-:Y:S02]  /*19e0*/  @UP2 UTMALDG.2D [UR12], [UR6] ;  /* 0x0000000c060025b4 */ /* 0x0003e40008008000 */
[----:B------:R-:W-:Y:S06]  /*19f0*/  BAR.SYNC.DEFER_BLOCKING 0x0 ;  /* 0x0000000000007b1d */ /* 0x000fec0000010000 */
[----:B------:R1:W-:Y:S02]  /*1a00*/  @UP3 UTMALDG.2D [UR8], [UR16] ;  /* 0x00000008100035b4 */ /* 0x0003e40008008000 */
[----:B------:R-:W-:Y:S06]  /*1a10*/  BAR.SYNC.DEFER_BLOCKING 0x0 ;  /* 0x0000000000007b1d */ /* 0x000fec0000010000 */
[----:B------:R-:W3:Y:S02]  /*1a20*/  SYNCS.PHASECHK.TRANS64.TRYWAIT P0, [UR18+0x12000], R3 ;  /* 0x01200003ff0075a7 */ /* 0x000ee40008000152 */
[----:B-1-3--:R-:W-:Y:S05]  /*1a30*/  @!P0 BRA `(.L_x_48) ;  /* 0x0000000400d88947 */ /* 0x00afea0003800000 */
.L_x_50:
[----:B------:R-:W-:Y:S01]  /*1a40*/  USHF.R.U32.HI UR16, URZ, 0x4, UR12 ;  /* 0x000000043f107899 */ /* 0x000fe2000801160c */
[----:B------:R-:W-:Y:S02]  /*1a50*/  WARPGROUP.DEPBAR.LE gsb0, 0x0 ;  /* 0x00008000000079c5 */ /* 0x000fe40000010000 */
[----:B------:R-:W-:Y:S01]  /*1a60*/  USHF.R.U32.HI UR18, URZ, 0x4, UR8 ;  /* 0x000000043f127899 */ /* 0x000fe20008011608 */
[----:B------:R-:W-:Y:S01]  /*1a70*/  WARPGROUP.ARRIVE ;  /* 0x00000000000079c5 */ /* 0x000fe20000000000 */
[----:B------:R-:W-:Y:S01]  /*1a80*/  USGXT.U32 UR16, UR16, 0xe ;  /* 0x0000000e1010789a */ /* 0x000fe20008000000 */
[----:B------:R-:W1:Y:S01]  /*1a90*/  LDC R3, c[0x0][0x230] ;  /* 0x00008c00ff037b82 */ /* 0x000e620000000800 */
[----:B------:R-:W-:Y:S01]  /*1aa0*/  USGXT.U32 UR18, UR18, 0xe ;  /* 0x0000000e1212789a */ /* 0x000fe20008000000 */
[----:B------:R-:W-:Y:S01]  /*1ab0*/  UMOV UR17, 0x40000040 ;  /* 0x4000004000117882 */ /* 0x000fe20000000000 */
[----:B------:R-:W-:Y:S01]  /*1ac0*/  UMOV UR19, 0x40000040 ;  /* 0x4000004000137882 */ /* 0x000fe20000000000 */
[----:B------:R-:W-:-:S02]  /*1ad0*/  UIADD3 UR24, UP0, UR16, 0x2, URZ ;  /* 0x0000000210187890 */ /* 0x000fc4000ff1e03f */
[----:B------:R-:W-:Y:S01]  /*1ae0*/  UIADD3 UR26, UP1, UR18, 0x80, URZ ;  /* 0x00000080121a7890 */ /* 0x000fe2000ff3e03f */
[----:B------:R-:W-:-:S03]  /*1af0*/  UMOV UR6, URZ ;  /* 0x0000003f00067c82 */ /* 0x000fc60008000000 */
[----:B------:R-:W-:Y:S01]  /*1b00*/  HGMMA.64x64x16.F32.BF16 R56, gdesc[UR16].tnspB, R56 ;  /* 0x40e00000103879f0 */ /* 0x000fe20008701838 */
[----:B------:R-:W-:Y:S01]  /*1b10*/  UMOV UR7, URZ ;  /* 0x0000003f00077c82 */ /* 0x000fe20008000000 */
[----:B------:R-:W-:Y:S02]  /*1b20*/  UIADD3.X UR25, UR6, 0x40000040, URZ, UP0, !UPT ;  /* 0x4000004006197890 */ /* 0x000fe400087fe43f */
[----:B------:R-:W-:Y:S02]  /*1b30*/  UIADD3.X UR27, UR7, 0x40000040, URZ, UP1, !UPT ;  /* 0x40000040071b7890 */ /* 0x000fe40008ffe43f */
[----:B------:R-:W-:Y:S02]  /*1b40*/  UIADD3.64 UR36, UR24, 0x2, URZ ;  /* 0x0000000218247897 */ /* 0x000fe4000fffe03f */
[----:B------:R-:W-:Y:S02]  /*1b50*/  UIADD3.64 UR38, UR26, 0x80, URZ ;  /* 0x000000801a267897 */ /* 0x000fe4000fffe03f */
[----:B------:R-:W-:-:S02]  /*1b60*/  UIADD3.64 UR40, UR24, 0x4, URZ ;  /* 0x0000000418287897 */ /* 0x000fc4000fffe03f */
[----:B------:R-:W-:Y:S02]  /*1b70*/  UIADD3.64 UR42, UR26, 0x100, URZ ;  /* 0x000001001a2a7897 */ /* 0x000fe4000fffe03f */
[----:B------:R-:W-:Y:S02]  /*1b80*/  UIADD3.64 UR16, UR24, 0x1fe, URZ ;  /* 0x000001fe18107897 */ /* 0x000fe4000fffe03f */
[----:B------:R-:W-:Y:S02]  /*1b90*/  UIADD3 UR14, UR14, 0x40, URZ ;  /* 0x000000400e0e7890 */ /* 0x000fe4000fffe03f */
[----:B------:R-:W-:-:S04]  /*1ba0*/  UIADD3 UR5, UR5, 0x1, URZ ;  /* 0x0000000105057890 */ /* 0x000fc8000fffe03f */
[----:B-1----:R-:W-:Y:S01]  /*1bb0*/  ISETP.LE.AND P0, PT, R3, UR14, PT ;  /* 0x0000000e03007c0c */ /* 0x002fe2000bf03270 */
[----:B------:R-:W-:-:S04]  /*1bc0*/  UISETP.NE.U32.AND UP0, UPT, UR5, 0x3, UPT ;  /* 0x000000030500788c */ /* 0x000fc8000bf05070 */
[----:B------:R-:W-:Y:S02]  /*1bd0*/  USEL UR6, URZ, 0x1, UP0 ;  /* 0x000000013f067887 */ /* 0x000fe40008000000 */
[----:B------:R-:W-:Y:S02]  /*1be0*/  USEL UR5, UR5, URZ, UP0 ;  /* 0x0000003f05057287 */ /* 0x000fe40008000000 */
[----:B------:R-:W-:Y:S01]  /*1bf0*/  ULOP3.LUT UR4, UR4, UR6, URZ, 0x3c, !UPT ;  /* 0x0000000604047292 */ /* 0x000fe2000f8e3c3f */
[----:B------:R-:W-:Y:S04]  /*1c00*/  HGMMA.64x64x16.F32.BF16 R56, gdesc[UR24].tnspB, R56 ;  /* 0x40e00000183879f0 */ /* 0x000fe80008701838 */
[----:B------:R-:W-:Y:S01]  /*1c10*/  HGMMA.64x64x16.F32.BF16 R56, gdesc[UR36].tnspB, R56 ;  /* 0x40e00000243879f0 */ /* 0x000fe20008701838 */
[----:B------:R-:W-:-:S03]  /*1c20*/  UIADD3.64 UR36, UR24, 0x202, URZ ;  /* 0x0000020218247897 */ /* 0x000fc6000fffe03f */
[----:B------:R-:W-:Y:S01]  /*1c30*/  HGMMA.64x64x16.F32.BF16 R56, gdesc[UR40].tnspB, R56 ;  /* 0x40e00000283879f0 */ /* 0x000fe20008701838 */
[----:B------:R-:W-:-:S03]  /*1c40*/  UIADD3.64 UR40, UR24, 0x204, URZ ;  /* 0x0000020418287897 */ /* 0x000fc6000fffe03f */
[----:B------:R-:W-:Y:S01]  /*1c50*/  HGMMA.64x64x16.F32.BF16 R24, gdesc[UR16].tnspB, R24 ;  /* 0x40e00000101879f0 */ /* 0x000fe20008701818 */
[----:B------:R-:W-:Y:S01]  /*1c60*/  UIADD3.64 UR16, UR24, 0x200, URZ ;  /* 0x0000020018107897 */ /* 0x000fe2000fffe03f */
[----:B------:R-:W-:Y:S01]  /*1c70*/  UMOV UR18, UR26 ;  /* 0x0000001a00127c82 */ /* 0x000fe20008000000 */
[----:B------:R-:W-:-:S07]  /*1c80*/  UMOV UR19, UR27 ;  /* 0x0000001b00137c82 */ /* 0x000fce0008000000 */
[----:B------:R-:W-:Y:S04]  /*1c90*/  HGMMA.64x64x16.F32.BF16 R24, gdesc[UR16].tnspB, R24 ;  /* 0x40e00000101879f0 */ /* 0x000fe80008701818 */
[----:B------:R-:W-:Y:S04]  /*1ca0*/  HGMMA.64x64x16.F32.BF16 R24, gdesc[UR36].tnspB, R24 ;  /* 0x40e00000241879f0 */ /* 0x000fe80008701818 */
[----:B------:R-:W-:Y:S01]  /*1cb0*/  HGMMA.64x64x16.F32.BF16 R24, gdesc[UR40].tnspB, R24, gsb0 ;  /* 0x40e00000281879f0 */ /* 0x000fe20008001818 */
[----:B------:R-:W-:Y:S05]  /*1cc0*/  @!P0 BRA `(.L_x_49) ;  /* 0xfffffff800d88947 */ /* 0x000fea000383ffff */
.L_x_47:
[----:B------:R-:W-:Y:S02]  /*1cd0*/  WARPGROUP.DEPBAR.LE gsb0, 0x0 ;  /* 0x00008000000079c5 */ /* 0x000fe40000010000 */
[----:B----4-:R-:W-:Y:S01]  /*1ce0*/  BAR.SYNC.DEFER_BLOCKING 0x0 ;  /* 0x0000000000007b1d */ /* 0x010fe20000010000 */
[C---:B-1----:R-:W-:Y:S01]  /*1cf0*/  IMAD.SHL.U32 R3, R0.reuse, 0x80, RZ ;  /* 0x0000008000037824 */ /* 0x042fe200078e00ff */
[----:B------:R-:W-:Y:S01]  /*1d00*/  ELECT P0, URZ, PT ;  /* 0x00000000003f782f */ /* 0x000fe20003800000 */
[----:B------:R-:W-:Y:S01]  /*1d10*/  IMAD.SHL.U32 R4, R0, 0x10, RZ ;  /* 0x0000001000047824 */ /* 0x000fe200078e00ff */
[----:B------:R-:W-:Y:S02]  /*1d20*/  F2FP.BF16.F32.PACK_AB R56, R57, R56 ;  /* 0x000000383938723e */ /* 0x000fe400000010ff */
[----:B------:R-:W-:Y:S01]  /*1d30*/  LOP3.LUT R3, R3, 0x780, RZ, 0xc0, !PT ;  /* 0x0000078003037812 */ /* 0x000fe200078ec0ff */
[----:B------:R-:W-:Y:S01]  /*1d40*/  UMOV UR21, UR10 ;  /* 0x0000000a00157c82 */ /* 0x000fe20008000000 */
[----:B------:R-:W-:Y:S01]  /*1d50*/  F2FP.BF16.F32.PACK_AB R57, R59, R58 ;  /* 0x0000003a3b39723e */ /* 0x000fe200000010ff */
[----:B------:R-:W-:Y:S01]  /*1d60*/  UMOV UR22, UR15 ;  /* 0x0000000f00167c82 */ /* 0x000fe20008000000 */
[----:B------:R-:W-:-:S02]  /*1d70*/  LOP3.LUT R3, R3, 0x70, R4, 0xf8, !PT ;  /* 0x0000007003037812 */ /* 0x000fc400078ef804 */
[----:B------:R-:W-:Y:S02]  /*1d80*/  F2FP.BF16.F32.PACK_AB R24, R25, R24 ;  /* 0x000000181918723e */ /* 0x000fe400000010ff */
[----:B------:R-:W-:Y:S01]  /*1d90*/  LOP3.LUT R3, R3, 0x10, R0, 0x78, !PT ;  /* 0x0000001003037812 */ /* 0x000fe200078e7800 */
[----:B------:R-:W-:Y:S01]  /*1da0*/  IMAD.SHL.U32 R0, R0, 0x40, RZ ;  /* 0x0000004000007824 */ /* 0x000fe200078e00ff */
[----:B------:R-:W-:Y:S02]  /*1db0*/  ISETP.LT.U32.AND P0, PT, R2, 0x20, P0 ;  /* 0x000000200200780c */ /* 0x000fe40000701070 */
[----:B------:R-:W-:Y:S02]  /*1dc0*/  F2FP.BF16.F32.PACK_AB R58, R61, R60 ;  /* 0x0000003c3d3a723e */ /* 0x000fe400000010ff */
[----:B------:R-:W-:Y:S02]  /*1dd0*/  LOP3.LUT R0, R3, 0x1800, R0, 0xf8, !PT ;  /* 0x0000180003007812 */ /* 0x000fe400078ef800 */
[----:B------:R-:W-:Y:S01]  /*1de0*/  F2FP.BF16.F32.PACK_AB R59, R63, R62 ;  /* 0x0000003e3f3b723e */ /* 0x000fe200000010ff */
[----:B------:R-:W1:Y:S02]  /*1df0*/  @!P2 SYNCS.CCTL.IV [UR20+0x12000] ;  /* 0x01200000ff00a9b1 */ /* 0x000e640008000014 */
[----:B-1----:R-:W-:Y:S01]  /*1e00*/  BAR.SYNC.DEFER_BLOCKING 0x0 ;  /* 0x0000000000007b1d */ /* 0x002fe20000010000 */
[C---:B------:R-:W-:Y:S01]  /*1e10*/  LOP3.LUT R3, R0.reuse, 0x20, RZ, 0x3c, !PT ;  /* 0x0000002000037812 */ /* 0x040fe200078e3cff */
[C---:B------:R-:W-:Y:S01]  /*1e20*/  VIADD R2, R0.reuse, UR20 ;  /* 0x0000001400027c36 */ /* 0x040fe20008000000 */
[----:B------:R-:W-:-:S02]  /*1e30*/  LOP3.LUT R4, R0, 0x40, RZ, 0x3c, !PT ;  /* 0x0000004000047812 */ /* 0x000fc400078e3cff */
[----:B------:R-:W-:Y:S01]  /*1e40*/  F2FP.BF16.F32.PACK_AB R64, R65, R64 ;  /* 0x000000404140723e */ /* 0x000fe200000010ff */
[----:B------:R-:W-:Y:S01]  /*1e50*/  VIADD R3, R3, UR20 ;  /* 0x0000001403037c36 */ /* 0x000fe20008000000 */
[----:B------:R-:W-:Y:S01]  /*1e60*/  F2FP.BF16.F32.PACK_AB R25, R27, R26 ;  /* 0x0000001a1b19723e */ /* 0x000fe200000010ff */
[----:B------:R-:W-:Y:S01]  /*1e70*/  VIADD R4, R4, UR20 ;  /* 0x0000001404047c36 */ /* 0x000fe20008000000 */
[----:B------:R-:W-:Y:S01]  /*1e80*/  F2FP.BF16.F32.PACK_AB R65, R67, R66 ;  /* 0x000000424341723e */ /* 0x000fe200000010ff */
[----:B------:R-:W-:Y:S01]  /*1e90*/  VOTEU.ANY UP0, P0 ;  /* 0x00000000003f7886 */ /* 0x000fe20000000100 */
[----:B------:R-:W-:Y:S01]  /*1ea0*/  F2FP.BF16.F32.PACK_AB R26, R29, R28 ;  /* 0x0000001c1d1a723e */ /* 0x000fe200000010ff */
[----:B------:R-:W-:Y:S01]  /*1eb0*/  VOTEU.ANY UP1, P0 ;  /* 0x00000000003f7886 */ /* 0x000fe20000020100 */
[----:B------:R-:W-:Y:S02]  /*1ec0*/  F2FP.BF16.F32.PACK_AB R27, R31, R30 ;  /* 0x0000001e1f1b723e */ /* 0x000fe400000010ff */
[----:B------:R-:W-:Y:S01]  /*1ed0*/  F2FP.BF16.F32.PACK_AB R32, R33, R32 ;  /* 0x000000202120723e */ /* 0x000fe200000010ff */
[----:B---3--:R-:W-:Y:S01]  /*1ee0*/  @UP0 UMOV UR6, UR32 ;  /* 0x0000002000060c82 */ /* 0x008fe20008000000 */
[----:B------:R-:W-:Y:S01]  /*1ef0*/  LOP3.LUT R0, R0, 0x60, RZ, 0x3c, !PT ;  /* 0x0000006000007812 */ /* 0x000fe200078e3cff */
[----:B------:R-:W-:Y:S01]  /*1f00*/  @UP0 UMOV UR7, UR33 ;  /* 0x0000002100070c82 */ /* 0x000fe20008000000 */
[----:B------:R-:W-:-:S02]  /*1f10*/  F2FP.BF16.F32.PACK_AB R66, R69, R68 ;  /* 0x000000444542723e */ /* 0x000fc400000010ff */
[----:B------:R-:W-:Y:S01]  /*1f20*/  F2FP.BF16.F32.PACK_AB R67, R71, R70 ;  /* 0x000000464743723e */ /* 0x000fe200000010ff */
[----:B------:R-:W-:Y:S01]  /*1f30*/  VIADD R0, R0, UR20 ;  /* 0x0000001400007c36 */ /* 0x000fe20008000000 */
[----:B------:R-:W-:Y:S01]  /*1f40*/  F2FP.BF16.F32.PACK_AB R72, R73, R72 ;  /* 0x000000484948723e */ /* 0x000fe200000010ff */
[----:B------:R-:W1:Y:S02]  /*1f50*/  @!P2 SYNCS.CCTL.IV [UR20+0x12008] ;  /* 0x01200800ff00a9b1 */ /* 0x000e640008000014 */
[----:B-1----:R-:W-:Y:S01]  /*1f60*/  BAR.SYNC.DEFER_BLOCKING 0x0 ;  /* 0x0000000000007b1d */ /* 0x002fe20000010000 */
[----:B------:R-:W-:Y:S02]  /*1f70*/  F2FP.BF16.F32.PACK_AB R33, R35, R34 ;  /* 0x000000222321723e */ /* 0x000fe400000010ff */
[----:B------:R-:W-:Y:S02]  /*1f80*/  F2FP.BF16.F32.PACK_AB R73, R75, R74 ;  /* 0x0000004a4b49723e */ /* 0x000fe400000010ff */
[----:B------:R-:W-:-:S02]  /*1f90*/  F2FP.BF16.F32.PACK_AB R34, R37, R36 ;  /* 0x000000242522723e */ /* 0x000fc400000010ff */
[----:B------:R-:W-:Y:S02]  /*1fa0*/  F2FP.BF16.F32.PACK_AB R35, R39, R38 ;  /* 0x000000262723723e */ /* 0x000fe400000010ff */
[----:B------:R-:W-:Y:S02]  /*1fb0*/  F2FP.BF16.F32.PACK_AB R40, R41, R40 ;  /* 0x000000282928723e */ /* 0x000fe400000010ff */
[----:B------:R-:W-:Y:S02]  /*1fc0*/  F2FP.BF16.F32.PACK_AB R74, R77, R76 ;  /* 0x0000004c4d4a723e */ /* 0x000fe400000010ff */
[----:B------:R-:W-:Y:S02]  /*1fd0*/  F2FP.BF16.F32.PACK_AB R75, R79, R78 ;  /* 0x0000004e4f4b723e */ /* 0x000fe400000010ff */
[----:B------:R-:W-:Y:S02]  /*1fe0*/  F2FP.BF16.F32.PACK_AB R80, R81, R80 ;  /* 0x000000505150723e */ /* 0x000fe400000010ff */
[----:B------:R-:W-:-:S02]  /*1ff0*/  F2FP.BF16.F32.PACK_AB R41, R43, R42 ;  /* 0x0000002a2b29723e */ /* 0x000fc400000010ff */
[----:B------:R-:W-:Y:S02]  /*2000*/  F2FP.BF16.F32.PACK_AB R81, R83, R82 ;  /* 0x000000525351723e */ /* 0x000fe400000010ff */
[----:B------:R-:W-:Y:S02]  /*2010*/  F2FP.BF16.F32.PACK_AB R42, R45, R44 ;  /* 0x0000002c2d2a723e */ /* 0x000fe400000010ff */
[----:B------:R-:W-:Y:S01]  /*2020*/  F2FP.BF16.F32.PACK_AB R43, R47, R46 ;  /* 0x0000002e2f2b723e */ /* 0x000fe200000010ff */
[----:B------:R-:W1:Y:S01]  /*2030*/  @!P2 SYNCS.CCTL.IV [UR20+0x12010] ;  /* 0x01201000ff00a9b1 */ /* 0x000e620008000014 */
[----:B------:R-:W-:Y:S01]  /*2040*/  F2FP.BF16.F32.PACK_AB R48, R49, R48 ;  /* 0x000000303130723e */ /* 0x000fe200000010ff */
[----:B-1----:R-:W-:Y:S01]  /*2050*/  STSM.16.M88.4 [R2], R56 ;  /* 0x0000003802007844 */ /* 0x002fe20000000200 */
[----:B------:R-:W-:Y:S02]  /*2060*/  F2FP.BF16.F32.PACK_AB R82, R85, R84 ;  /* 0x000000545552723e */ /* 0x000fe400000010ff */
[----:B------:R-:W-:Y:S01]  /*2070*/  F2FP.BF16.F32.PACK_AB R83, R87, R86 ;  /* 0x000000565753723e */ /* 0x000fe200000010ff */
[----:B------:R-:W-:Y:S01]  /*2080*/  STSM.16.M88.4 [R2+0x2000], R24 ;  /* 0x0020001802007844 */ /* 0x000fe20000000200 */
[----:B------:R-:W-:-:S02]  /*2090*/  F2FP.BF16.F32.PACK_AB R49, R51, R50 ;  /* 0x000000323331723e */ /* 0x000fc400000010ff */
[----:B------:R-:W-:Y:S01]  /*20a0*/  F2FP.BF16.F32.PACK_AB R50, R53, R52 ;  /* 0x000000343532723e */ /* 0x000fe200000010ff */
[----:B------:R-:W-:Y:S01]  /*20b0*/  STSM.16.M88.4 [R3], R64 ;  /* 0x0000004003007844 */ /* 0x000fe20000000200 */
[----:B------:R-:W-:-:S03]  /*20c0*/  F2FP.BF16.F32.PACK_AB R51, R55, R54 ;  /* 0x000000363733723e */ /* 0x000fc600000010ff */
[----:B------:R-:W-:Y:S04]  /*20d0*/  STSM.16.M88.4 [R3+0x2000], R32 ;  /* 0x0020002003007844 */ /* 0x000fe80000000200 */
[----:B------:R-:W-:Y:S04]  /*20e0*/  STSM.16.M88.4 [R4], R72 ;  /* 0x0000004804007844 */ /* 0x000fe80000000200 */
[----:B------:R-:W-:Y:S04]  /*20f0*/  STSM.16.M88.4 [R4+0x2000], R40 ;  /* 0x0020002804007844 */ /* 0x000fe80000000200 */
[----:B------:R-:W-:Y:S04]  /*2100*/  STSM.16.M88.4 [R0], R80 ;  /* 0x0000005000007844 */ /* 0x000fe80000000200 */
[----:B------:R-:W-:Y:S01]  /*2110*/  STSM.16.M88.4 [R0+0x2000], R48 ;  /* 0x0020003000007844 */ /* 0x000fe20000000200 */
[----:B------:R1:W-:Y:S06]  /*2120*/  MEMBAR.ALL.CTA ;  /* 0x0000000000007992 */ /* 0x0003ec0000008000 */
[----:B-1----:R-:W1:Y:S02]  /*2130*/  FENCE.VIEW.ASYNC.S ;  /* 0x00000000000073c6 */ /* 0x002e640000000000 */
[----:B-1----:R-:W-:Y:S06]  /*2140*/  BAR.SYNC.DEFER_BLOCKING 0x0 ;  /* 0x0000000000007b1d */ /* 0x002fec0000010000 */
[----:B------:R1:W-:Y:S01]  /*2150*/  @UP1 UTMASTG.2D [UR20], [UR6] ;  /* 0x00000014060013b5 */ /* 0x0003e20008008000 */
[----:B------:R0:W-:Y:S01]  /*2160*/  UTMACMDFLUSH ;  /* 0x00000000000079b7 */ /* 0x0001e20000000000 */
[----:B------:R-:W-:-:S04]  /*2170*/  DEPBAR.LE SB0, 0x0 ;  /* 0x000080000000791a */ /* 0x000fc80000000000 */
[----:B------:R-:W-:Y:S06]  /*2180*/  BAR.SYNC.DEFER_BLOCKING 0x0 ;  /* 0x0000000000007b1d */ /* 0x000fec0000010000 */
[----:B-1----:R-:W-:Y:S05]  /*2190*/  EXIT ;  /* 0x000000000000794d */ /* 0x002fea0003800000 */
.L_x_48:
[----:B------:R-:W1:Y:S02]  /*21a0*/  SYNCS.PHASECHK.TRANS64.TRYWAIT P0, [UR18+0x12000], R3 ;  /* 0x01200003ff0075a7 */ /* 0x000e640008000152 */
[----:B-1----:R-:W-:Y:S05]  /*21b0*/  @!P0 BRA `(.L_x_48) ;  /* 0xfffffffc00f88947 */ /* 0x002fea000383ffff */
[----:B------:R-:W-:Y:S05]  /*21c0*/  BRA `(.L_x_50) ;  /* 0xfffffff8001c7947 */ /* 0x000fea000383ffff */
.L_x_51:
[----:B------:R-:W-:-:S00]  /*21d0*/  BRA `(.L_x_51) ;  /* 0xfffffffc00fc7947 */ /* 0x000fc0000383ffff */
[----:B------:R-:W-:-:S00]  /*21e0*/  NOP ;  /* 0x0000000000007918 */ /* 0x000fc00000000000 */
        /* <DEDUP_REMOVED lines=9> */
.L_x_52:


//--------------------- .nv.shared.gluon_wgmma    --------------------------
	.section	.nv.shared.gluon_wgmma,"aw",@nobits
	.sectionflags	@""
	.align	16
	.zero		1024


//--------------------- .nv.shared.reserved.0     --------------------------
	.section	.nv.shared.reserved.0,"aw",@nobits
	.weak		__nv_reservedSMEM_offset_0_alias
	.size		__nv_reservedSMEM_offset_0_alias, 0, 0
	.other		__nv_reservedSMEM_offset_0_alias,@"STO_CUDA_RESERVED_SHARED STV_DEFAULT"
__nv_reservedSMEM_offset_0_alias:
	.zero		0


//--------------------- .nv.constant0.gluon_wgmma --------------------------
	.section	.nv.constant0.gluon_wgmma,"a",@progbits
	.sectionflags	@""
	.align	4
.nv.constant0.gluon_wgmma:
	.zero		608


//--------------------- SYMBOLS --------------------------

	.type		.nv.reservedSmem.offset0,@object
	.size		.nv.reservedSmem.offset0,0x4
